	.target	sm_90a

	.elftype	@"ET_EXEC"


//--------------------- .note.nv.tkinfo           --------------------------
	.section	.note.nv.tkinfo,"",@"SHT_NOTE"
	.sectionflags	@"SHF_NOTE_NV_TKINFO"
	.tkinfo
        /*0018*/ 	.word	0x00000002
        /*0030*/ 	.string	""
        /*0030*/ 	.string	"ptxas"
        /*0030*/ 	.string	"Cuda compilation tools, release 13.0, V13.0.88"
        /*0030*/ 	.string	"Build cuda_13.0.r13.0/compiler.36424714_0"
        /*0030*/ 	.string	"-arch sm_90a -m 64 "



//--------------------- .note.nv.cuinfo           --------------------------
	.section	.note.nv.cuinfo,"",@"SHT_NOTE"
	.sectionflags	@"SHF_NOTE_NV_CUINFO"
        /*0018*/ 	.short	0x0002
        /*001a*/ 	.short	0x005a
        /*001c*/ 	.short	0x0082
	.zero		2


//--------------------- .nv.info                  --------------------------
	.section	.nv.info,"",@"SHT_CUDA_INFO"
	.align	4


	//----- nvinfo : EIATTR_REGCOUNT
	.align		4
        /*0000*/ 	.byte	0x04, 0x2f
        /*0002*/ 	.short	(.L_15 - .L_14)
	.align		4
.L_14:
        /*0004*/ 	.word	index@(_ZN7cutlass13device_kernelINS_4gemm6kernel13GemmUniversalIN4cute5tupleIJiiiiEEENS1_10collective13CollectiveMmaINS1_34MainloopSm90TmaGmmaWarpSpecializedILi3ENS5_IJNS4_1CILi1EEESB_SB_EEENS1_35KernelTmaWarpSpecializedCooperativeEEENS5_IJNSA_ILi128EEENSA_ILi64EEENSA_ILi32EEEEEEaNS5_IJlSB_lEEEaSJ_NS4_8TiledMMAINS4_8MMA_AtomIJNS4_4SM904GMMA26MMA_64x64x32_S32S8S8_SS_TNEEEENS4_6LayoutINS5_IJNSA_ILi2EEESB_SB_EEENS5_IJSB_NSA_ILi0EEEST_EEEEENS5_IJNS4_10UnderscoreESW_SW_EEEEENS4_13SM90_TMA_LOADENS4_14ComposedLayoutINS4_7SwizzleILi1ELi4ELi3EEENS4_18smem_ptr_flag_bitsILi8EEENSQ_INS5_IJNSA_ILi8EEESH_EEENS5_IJSH_SB_EEEEEEEvNS4_8identityESZ_S19_vS1A_EENS_8epilogue10collective6detail29Sm90TmaWarpSpecializedAdapterINS1D_15DefaultEpilogueIaSJ_SJ_NS1C_6thread17LinearCombinationIaLi1EiiLNS1H_9ScaleType4KindE0ELNS_15FloatRoundStyleE2EaEENS1_15EpilogueDefaultEEEEEvvEEEEvNT_6ParamsE)
        /*0008*/ 	.word	0x000000a8


	//----- nvinfo : EIATTR_FRAME_SIZE
	.align		4
.L_15:
        /*000c*/ 	.byte	0x04, 0x11
        /*000e*/ 	.short	(.L_17 - .L_16)
	.align		4
.L_16:
        /*0010*/ 	.word	index@(_ZN7cutlass13device_kernelINS_4gemm6kernel13GemmUniversalIN4cute5tupleIJiiiiEEENS1_10collective13CollectiveMmaINS1_34MainloopSm90TmaGmmaWarpSpecializedILi3ENS5_IJNS4_1CILi1EEESB_SB_EEENS1_35KernelTmaWarpSpecializedCooperativeEEENS5_IJNSA_ILi128EEENSA_ILi64EEENSA_ILi32EEEEEEaNS5_IJlSB_lEEEaSJ_NS4_8TiledMMAINS4_8MMA_AtomIJNS4_4SM904GMMA26MMA_64x64x32_S32S8S8_SS_TNEEEENS4_6LayoutINS5_IJNSA_ILi2EEESB_SB_EEENS5_IJSB_NSA_ILi0EEEST_EEEEENS5_IJNS4_10UnderscoreESW_SW_EEEEENS4_13SM90_TMA_LOADENS4_14ComposedLayoutINS4_7SwizzleILi1ELi4ELi3EEENS4_18smem_ptr_flag_bitsILi8EEENSQ_INS5_IJNSA_ILi8EEESH_EEENS5_IJSH_SB_EEEEEEEvNS4_8identityESZ_S19_vS1A_EENS_8epilogue10collective6detail29Sm90TmaWarpSpecializedAdapterINS1D_15DefaultEpilogueIaSJ_SJ_NS1C_6thread17LinearCombinationIaLi1EiiLNS1H_9ScaleType4KindE0ELNS_15FloatRoundStyleE2EaEENS1_15EpilogueDefaultEEEEEvvEEEEvNT_6ParamsE)
        /*0014*/ 	.word	0x00000000


	//----- nvinfo : EIATTR_MIN_STACK_SIZE
	.align		4
.L_17:
        /*0018*/ 	.byte	0x04, 0x12
        /*001a*/ 	.short	(.L_19 - .L_18)
	.align		4
.L_18:
        /*001c*/ 	.word	index@(_ZN7cutlass13device_kernelINS_4gemm6kernel13GemmUniversalIN4cute5tupleIJiiiiEEENS1_10collective13CollectiveMmaINS1_34MainloopSm90TmaGmmaWarpSpecializedILi3ENS5_IJNS4_1CILi1EEESB_SB_EEENS1_35KernelTmaWarpSpecializedCooperativeEEENS5_IJNSA_ILi128EEENSA_ILi64EEENSA_ILi32EEEEEEaNS5_IJlSB_lEEEaSJ_NS4_8TiledMMAINS4_8MMA_AtomIJNS4_4SM904GMMA26MMA_64x64x32_S32S8S8_SS_TNEEEENS4_6LayoutINS5_IJNSA_ILi2EEESB_SB_EEENS5_IJSB_NSA_ILi0EEEST_EEEEENS5_IJNS4_10UnderscoreESW_SW_EEEEENS4_13SM90_TMA_LOADENS4_14ComposedLayoutINS4_7SwizzleILi1ELi4ELi3EEENS4_18smem_ptr_flag_bitsILi8EEENSQ_INS5_IJNSA_ILi8EEESH_EEENS5_IJSH_SB_EEEEEEEvNS4_8identityESZ_S19_vS1A_EENS_8epilogue10collective6detail29Sm90TmaWarpSpecializedAdapterINS1D_15DefaultEpilogueIaSJ_SJ_NS1C_6thread17LinearCombinationIaLi1EiiLNS1H_9ScaleType4KindE0ELNS_15FloatRoundStyleE2EaEENS1_15EpilogueDefaultEEEEEvvEEEEvNT_6ParamsE)
        /*0020*/ 	.word	0x00000000
.L_19:


//--------------------- .nv.compat                --------------------------
	.section	.nv.compat,"",@"SHT_CUDA_COMPAT_INFO"
	.align	4
        /*0000*/ 	.byte	0x02, 0x09, 0x01, 0x00, 0x02, 0x02, 0x04, 0x00, 0x02, 0x05, 0x05, 0x00, 0x03, 0x07, 0x01, 0x01
        /*0010*/ 	.byte	0x02, 0x03, 0x01, 0x00, 0x02, 0x06, 0x01, 0x00, 0x04, 0x0b, 0x08, 0x00, 0x00, 0x00, 0x00, 0x00
        /*0020*/ 	.byte	0x00, 0x00, 0x00, 0x00


//--------------------- .nv.info._ZN7cutlass13device_kernelINS_4gemm6kernel13GemmUniversalIN4cute5tupleIJiiiiEEENS1_10collective13CollectiveMmaINS1_34MainloopSm90TmaGmmaWarpSpecializedILi3ENS5_IJNS4_1CILi1EEESB_SB_EEENS1_35KernelTmaWarpSpecializedCooperativeEEENS5_IJNSA_ILi128EEENSA_ILi64EEENSA_ILi32EEEEEEaNS5_IJlSB_lEEEaSJ_NS4_8TiledMMAINS4_8MMA_AtomIJNS4_4SM904GMMA26MMA_64x64x32_S32S8S8_SS_TNEEEENS4_6LayoutINS5_IJNSA_ILi2EEESB_SB_EEENS5_IJSB_NSA_ILi0EEEST_EEEEENS5_IJNS4_10UnderscoreESW_SW_EEEEENS4_13SM90_TMA_LOADENS4_14ComposedLayoutINS4_7SwizzleILi1ELi4ELi3EEENS4_18smem_ptr_flag_bitsILi8EEENSQ_INS5_IJNSA_ILi8EEESH_EEENS5_IJSH_SB_EEEEEEEvNS4_8identityESZ_S19_vS1A_EENS_8epilogue10collective6detail29Sm90TmaWarpSpecializedAdapterINS1D_15DefaultEpilogueIaSJ_SJ_NS1C_6thread17LinearCombinationIaLi1EiiLNS1H_9ScaleType4KindE0ELNS_15FloatRoundStyleE2EaEENS1_15EpilogueDefaultEEEEEvvEEEEvNT_6ParamsE --------------------------
	.section	.nv.info._ZN7cutlass13device_kernelINS_4gemm6kernel13GemmUniversalIN4cute5tupleIJiiiiEEENS1_10collective13CollectiveMmaINS1_34MainloopSm90TmaGmmaWarpSpecializedILi3ENS5_IJNS4_1CILi1EEESB_SB_EEENS1_35KernelTmaWarpSpecializedCooperativeEEENS5_IJNSA_ILi128EEENSA_ILi64EEENSA_ILi32EEEEEEaNS5_IJlSB_lEEEaSJ_NS4_8TiledMMAINS4_8MMA_AtomIJNS4_4SM904GMMA26MMA_64x64x32_S32S8S8_SS_TNEEEENS4_6LayoutINS5_IJNSA_ILi2EEESB_SB_EEENS5_IJSB_NSA_ILi0EEEST_EEEEENS5_IJNS4_10UnderscoreESW_SW_EEEEENS4_13SM90_TMA_LOADENS4_14ComposedLayoutINS4_7SwizzleILi1ELi4ELi3EEENS4_18smem_ptr_flag_bitsILi8EEENSQ_INS5_IJNSA_ILi8EEESH_EEENS5_IJSH_SB_EEEEEEEvNS4_8identityESZ_S19_vS1A_EENS_8epilogue10collective6detail29Sm90TmaWarpSpecializedAdapterINS1D_15DefaultEpilogueIaSJ_SJ_NS1C_6thread17LinearCombinationIaLi1EiiLNS1H_9ScaleType4KindE0ELNS_15FloatRoundStyleE2EaEENS1_15EpilogueDefaultEEEEEvvEEEEvNT_6ParamsE,"",@"SHT_CUDA_INFO"
	.sectionflags	@""
	.align	4


	//----- nvinfo : EIATTR_CUDA_API_VERSION
	.align		4
        /*0000*/ 	.byte	0x04, 0x37
        /*0002*/ 	.short	(.L_21 - .L_20)
.L_20:
        /*0004*/ 	.word	0x00000082


	//----- nvinfo : EIATTR_KPARAM_INFO
	.align		4
.L_21:
        /*0008*/ 	.byte	0x04, 0x17
        /*000a*/ 	.short	(.L_23 - .L_22)
.L_22:
        /*000c*/ 	.word	0x00000000
        /*0010*/ 	.short	0x0000
        /*0012*/ 	.short	0x0070
        /*0014*/ 	.byte	0x00, 0xf0, 0x01, 0x10


	//----- nvinfo : EIATTR_SPARSE_MMA_MASK
	.align		4
.L_23:
        /*0018*/ 	.byte	0x03, 0x50
        /*001a*/ 	.short	0x0000


	//----- nvinfo : EIATTR_MAXREG_COUNT
	.align		4
        /*001c*/ 	.byte	0x03, 0x1b
        /*001e*/ 	.short	0x00a8


	//----- nvinfo : EIATTR_NUM_BARRIERS
	.align		4
        /*0020*/ 	.byte	0x02, 0x4c
        /*0022*/ 	.byte	0x01
	.zero		1


	//----- nvinfo : EIATTR_EXTERNS
	.align		4
        /*0024*/ 	.byte	0x04, 0x0f
        /*0026*/ 	.short	(.L_25 - .L_24)


	//   ....[0]....
	.align		4
.L_24:
        /*0028*/ 	.word	index@(__assertfail)


	//----- nvinfo : EIATTR_MERCURY_ISA_VERSION
	.align		4
.L_25:
        /*002c*/ 	.byte	0x03, 0x5f
        /*002e*/ 	.short	0x0101


	//----- nvinfo : EIATTR_INT_WARP_WIDE_INSTR_OFFSETS
	.align		4
        /*0030*/ 	.byte	0x04, 0x31
        /*0032*/ 	.short	(.L_27 - .L_26)


	//   ....[0]....
.L_26:
        /*0034*/ 	.word	0x000003d0


	//   ....[1]....
        /*0038*/ 	.word	0x000003e0


	//   ....[2]....
        /*003c*/ 	.word	0x000004a0


	//----- nvinfo : EIATTR_COOP_GROUP_MASK_REGIDS
	.align		4
.L_27:
        /*0040*/ 	.byte	0x04, 0x29
        /*0042*/ 	.short	(.L_29 - .L_28)


	//   ....[0]....
.L_28:
        /*0044*/ 	.word	0xffffffff


	//   ....[1]....
        /*0048*/ 	.word	0xffffffff


	//   ....[2]....
        /*004c*/ 	.word	0xffffffff


	//   ....[3]....
        /*0050*/ 	.word	0xffffffff


	//   ....[4]....
        /*0054*/ 	.word	0xffffffff


	//----- nvinfo : EIATTR_COOP_GROUP_INSTR_OFFSETS
	.align		4
.L_29:
        /*0058*/ 	.byte	0x04, 0x28
        /*005a*/ 	.short	(.L_31 - .L_30)


	//   ....[0]....
.L_30:
        /*005c*/ 	.word	0x00000060


	//   ....[1]....
        /*0060*/ 	.word	0x00000070


	//   ....[2]....
        /*0064*/ 	.word	0x00000130


	//   ....[3]....
        /*0068*/ 	.word	0x000002a0


	//   ....[4]....
        /*006c*/ 	.word	0x00001140


	//----- nvinfo : EIATTR_REG_RECONFIG
	.align		4
.L_31:
        /*0070*/ 	.byte	0x01, 0x54
	.zero		2


	//----- nvinfo : EIATTR_SYSCALL_OFFSETS
	.align		4
        /*0074*/ 	.byte	0x04, 0x46
        /*0076*/ 	.short	(.L_33 - .L_32)


	//   ....[0]....
.L_32:
        /*0078*/ 	.word	0x00001330


	//----- nvinfo : EIATTR_MBARRIER_INSTR_OFFSETS
	.align		4
.L_33:
        /*007c*/ 	.byte	0x04, 0x39
        /*007e*/ 	.short	(.L_35 - .L_34)


	//   ....[0]....
.L_34:
        /*0080*/ 	.word	0x00000230
        /*0084*/ 	.word	0x000000ff
        /*0088*/ 	.word	0x00000000
        /*008c*/ 	.short	0x0100
        /*008e*/ 	.byte	0x08
	.zero		1


	//   ....[1]....
        /*0090*/ 	.word	0x00000240
        /*0094*/ 	.word	0x000000ff
        /*0098*/ 	.word	0x00000018
        /*009c*/ 	.short	0x0100
        /*009e*/ 	.byte	0x08
	.zero		1


	//   ....[2]....
        /*00a0*/ 	.word	0x00000250
        /*00a4*/ 	.word	0x000000ff
        /*00a8*/ 	.word	0x00000008
        /*00ac*/ 	.short	0x0100
        /*00ae*/ 	.byte	0x08
	.zero		1


	//   ....[3]....
        /*00b0*/ 	.word	0x00000260
        /*00b4*/ 	.word	0x000000ff
        /*00b8*/ 	.word	0x00000020
        /*00bc*/ 	.short	0x0100
        /*00be*/ 	.byte	0x08
	.zero		1


	//   ....[4]....
        /*00c0*/ 	.word	0x00000270
        /*00c4*/ 	.word	0x000000ff
        /*00c8*/ 	.word	0x00000010
        /*00cc*/ 	.short	0x0100
        /*00ce*/ 	.byte	0x08
	.zero		1


	//   ....[5]....
        /*00d0*/ 	.word	0x00000280
        /*00d4*/ 	.word	0x000000ff
        /*00d8*/ 	.word	0x00000028
        /*00dc*/ 	.short	0x0100
        /*00de*/ 	.byte	0x08
	.zero		1


	//   ....[6]....
        /*00e0*/ 	.word	0x00000520
        /*00e4*/ 	.word	0x000000ff
        /*00e8*/ 	.word	0x00000040
        /*00ec*/ 	.short	0x0100
        /*00ee*/ 	.byte	0x08
	.zero		1


	//   ....[7]....
        /*00f0*/ 	.word	0x000005a0
        /*00f4*/ 	.word	0x000000ff
        /*00f8*/ 	.word	0x00000048
        /*00fc*/ 	.short	0x0100
        /*00fe*/ 	.byte	0x08
	.zero		1


	//   ....[8]....
        /*0100*/ 	.word	0x00001400
        /*0104*/ 	.word	0x00000003
        /*0108*/ 	.word	0x00000000
        /*010c*/ 	.short	0x010a
        /*010e*/ 	.byte	0x3f
	.zero		1


	//   ....[9]....
        /*0110*/ 	.word	0x00001460
        /*0114*/ 	.word	0x00000003
        /*0118*/ 	.word	0x00000000
        /*011c*/ 	.short	0x010a
        /*011e*/ 	.byte	0x3f
	.zero		1


	//   ....[10]....
        /*0120*/ 	.word	0x00001670
        /*0124*/ 	.word	0x00000005
        /*0128*/ 	.word	0x00000000
        /*012c*/ 	.short	0x010a
        /*012e*/ 	.byte	0x3f
	.zero		1


	//   ....[11]....
        /*0130*/ 	.word	0x000016b0
        /*0134*/ 	.word	0x00000005
        /*0138*/ 	.word	0x00000000
        /*013c*/ 	.short	0x010a
        /*013e*/ 	.byte	0x3f
	.zero		1


	//   ....[12]....
        /*0140*/ 	.word	0x000017a0
        /*0144*/ 	.word	0x00000004
        /*0148*/ 	.word	0x00000000
        /*014c*/ 	.short	0x0101
        /*014e*/ 	.byte	0x3f
	.zero		1


	//   ....[13]....
        /*0150*/ 	.word	0x00001960
        /*0154*/ 	.word	0x00000000
        /*0158*/ 	.word	0x00000000
        /*015c*/ 	.short	0x0101
        /*015e*/ 	.byte	0x3f
	.zero		1


	//   ....[14]....
        /*0160*/ 	.word	0x000046c0
        /*0164*/ 	.word	0x0000000e
        /*0168*/ 	.word	0x00000018
        /*016c*/ 	.short	0x010a
        /*016e*/ 	.byte	0x3f
	.zero		1


	//   ....[15]....
        /*0170*/ 	.word	0x00004a50
        /*0174*/ 	.word	0x00000006
        /*0178*/ 	.word	0x00000048
        /*017c*/ 	.short	0x0101
        /*017e*/ 	.byte	0x3f
	.zero		1


	//   ....[16]....
        /*0180*/ 	.word	0x00005170
        /*0184*/ 	.word	0x00000007
        /*0188*/ 	.word	0x00000000
        /*018c*/ 	.short	0x010a
        /*018e*/ 	.byte	0x3f
	.zero		1


	//   ....[17]....
        /*0190*/ 	.word	0x000051f0
        /*0194*/ 	.word	0x00000009
        /*0198*/ 	.word	0x00000000
        /*019c*/ 	.short	0x010a
        /*019e*/ 	.byte	0x3f
	.zero		1


	//   ....[18]....
        /*01a0*/ 	.word	0x00005280
        /*01a4*/ 	.word	0x00000003
        /*01a8*/ 	.word	0x00000000
        /*01ac*/ 	.short	0x010a
        /*01ae*/ 	.byte	0x3f
	.zero		1


	//   ....[19]....
        /*01b0*/ 	.word	0x000052e0
        /*01b4*/ 	.word	0x00000003
        /*01b8*/ 	.word	0x00000000
        /*01bc*/ 	.short	0x010a
        /*01be*/ 	.byte	0x3f
	.zero		1


	//   ....[20]....
        /*01c0*/ 	.word	0x00005330
        /*01c4*/ 	.word	0x00000005
        /*01c8*/ 	.word	0x00000000
        /*01cc*/ 	.short	0x010a
        /*01ce*/ 	.byte	0x3f
	.zero		1


	//   ....[21]....
        /*01d0*/ 	.word	0x00005400
        /*01d4*/ 	.word	0x0000000e
        /*01d8*/ 	.word	0x00000018
        /*01dc*/ 	.short	0x010a
        /*01de*/ 	.byte	0x3f
	.zero		1


	//   ....[22]....
        /*01e0*/ 	.word	0x000054d0
        /*01e4*/ 	.word	0x00000007
        /*01e8*/ 	.word	0x00000000
        /*01ec*/ 	.short	0x010a
        /*01ee*/ 	.byte	0x3f
	.zero		1


	//   ....[23]....
        /*01f0*/ 	.word	0x00005520
        /*01f4*/ 	.word	0x00000009
        /*01f8*/ 	.word	0x00000000
        /*01fc*/ 	.short	0x010a
        /*01fe*/ 	.byte	0x3f
	.zero		1


	//----- nvinfo : EIATTR_NUM_MBARRIERS
	.align		4
.L_35:
        /*0200*/ 	.byte	0x03, 0x38
        /*0202*/ 	.short	0x0008


	//----- nvinfo : EIATTR_EXIT_INSTR_OFFSETS
	.align		4
        /*0204*/ 	.byte	0x04, 0x1c
        /*0206*/ 	.short	(.L_37 - .L_36)


	//   ....[0]....
.L_36:
        /*0208*/ 	.word	0x00000640


	//   ....[1]....
        /*020c*/ 	.word	0x00000f00


	//   ....[2]....
        /*0210*/ 	.word	0x00003da0


	//   ....[3]....
        /*0214*/ 	.word	0x000043d0


	//   ....[4]....
        /*0218*/ 	.word	0x000052d0


	//----- nvinfo : EIATTR_MAX_THREADS
	.align		4
.L_37:
        /*021c*/ 	.byte	0x04, 0x05
        /*021e*/ 	.short	(.L_39 - .L_38)
.L_38:
        /*0220*/ 	.word	0x00000180
        /*0224*/ 	.word	0x00000001
        /*0228*/ 	.word	0x00000001


	//----- nvinfo : EIATTR_CRS_STACK_SIZE
	.align		4
.L_39:
        /*022c*/ 	.byte	0x04, 0x1e
        /*022e*/ 	.short	(.L_41 - .L_40)
.L_40:
        /*0230*/ 	.word	0x00000000


	//----- nvinfo : EIATTR_CBANK_PARAM_SIZE
	.align		4
.L_41:
        /*0234*/ 	.byte	0x03, 0x19
        /*0236*/ 	.short	0x0470


	//----- nvinfo : EIATTR_PARAM_CBANK
	.align		4
        /*0238*/ 	.byte	0x04, 0x0a
        /*023a*/ 	.short	(.L_43 - .L_42)
	.align		4
.L_42:
        /*023c*/ 	.word	index@(.nv.constant0._ZN7cutlass13device_kernelINS_4gemm6kernel13GemmUniversalIN4cute5tupleIJiiiiEEENS1_10collective13CollectiveMmaINS1_34MainloopSm90TmaGmmaWarpSpecializedILi3ENS5_IJNS4_1CILi1EEESB_SB_EEENS1_35KernelTmaWarpSpecializedCooperativeEEENS5_IJNSA_ILi128EEENSA_ILi64EEENSA_ILi32EEEEEEaNS5_IJlSB_lEEEaSJ_NS4_8TiledMMAINS4_8MMA_AtomIJNS4_4SM904GMMA26MMA_64x64x32_S32S8S8_SS_TNEEEENS4_6LayoutINS5_IJNSA_ILi2EEESB_SB_EEENS5_IJSB_NSA_ILi0EEEST_EEEEENS5_IJNS4_10UnderscoreESW_SW_EEEEENS4_13SM90_TMA_LOADENS4_14ComposedLayoutINS4_7SwizzleILi1ELi4ELi3EEENS4_18smem_ptr_flag_bitsILi8EEENSQ_INS5_IJNSA_ILi8EEESH_EEENS5_IJSH_SB_EEEEEEEvNS4_8identityESZ_S19_vS1A_EENS_8epilogue10collective6detail29Sm90TmaWarpSpecializedAdapterINS1D_15DefaultEpilogueIaSJ_SJ_NS1C_6thread17LinearCombinationIaLi1EiiLNS1H_9ScaleType4KindE0ELNS_15FloatRoundStyleE2EaEENS1_15EpilogueDefaultEEEEEvvEEEEvNT_6ParamsE)
        /*0240*/ 	.short	0x0210
        /*0242*/ 	.short	0x0470


	//----- nvinfo : EIATTR_SW_WAR
	.align		4
.L_43:
        /*0244*/ 	.byte	0x04, 0x36
        /*0246*/ 	.short	(.L_45 - .L_44)
.L_44:
        /*0248*/ 	.word	0x00000008
.L_45:


//--------------------- .nv.callgraph             --------------------------
	.section	.nv.callgraph,"",@"SHT_CUDA_CALLGRAPH"
	.align	4
	.sectionentsize	8
	.align		4
        /*0000*/ 	.word	0x00000000
	.align		4
        /*0004*/ 	.word	0xffffffff
	.align		4
        /*0008*/ 	.word	index@(_ZN7cutlass13device_kernelINS_4gemm6kernel13GemmUniversalIN4cute5tupleIJiiiiEEENS1_10collective13CollectiveMmaINS1_34MainloopSm90TmaGmmaWarpSpecializedILi3ENS5_IJNS4_1CILi1EEESB_SB_EEENS1_35KernelTmaWarpSpecializedCooperativeEEENS5_IJNSA_ILi128EEENSA_ILi64EEENSA_ILi32EEEEEEaNS5_IJlSB_lEEEaSJ_NS4_8TiledMMAINS4_8MMA_AtomIJNS4_4SM904GMMA26MMA_64x64x32_S32S8S8_SS_TNEEEENS4_6LayoutINS5_IJNSA_ILi2EEESB_SB_EEENS5_IJSB_NSA_ILi0EEEST_EEEEENS5_IJNS4_10UnderscoreESW_SW_EEEEENS4_13SM90_TMA_LOADENS4_14ComposedLayoutINS4_7SwizzleILi1ELi4ELi3EEENS4_18smem_ptr_flag_bitsILi8EEENSQ_INS5_IJNSA_ILi8EEESH_EEENS5_IJSH_SB_EEEEEEEvNS4_8identityESZ_S19_vS1A_EENS_8epilogue10collective6detail29Sm90TmaWarpSpecializedAdapterINS1D_15DefaultEpilogueIaSJ_SJ_NS1C_6thread17LinearCombinationIaLi1EiiLNS1H_9ScaleType4KindE0ELNS_15FloatRoundStyleE2EaEENS1_15EpilogueDefaultEEEEEvvEEEEvNT_6ParamsE)
	.align		4
        /*000c*/ 	.word	index@(__assertfail)
	.align		4
        /*0010*/ 	.word	0x00000000
	.align		4
        /*0014*/ 	.word	0xfffffffe
	.align		4
        /*0018*/ 	.word	0x00000000
	.align		4
        /*001c*/ 	.word	0xfffffffd
	.align		4
        /*0020*/ 	.word	0x00000000
	.align		4
        /*0024*/ 	.word	0xfffffffc


//--------------------- .nv.constant4             --------------------------
	.section	.nv.constant4,"a",@progbits
	.align	8
	.align		8
.nv.constant4:
        /*0000*/ 	.dword	__assertfail
	.align		8
        /*0008*/ 	.dword	__unnamed_1
	.align		8
        /*0010*/ 	.dword	_ZN40_INTERNAL_c3e5ee96_4_k_cu_498efb73_269374cuda3std3__45__cpo5beginE
	.align		8
        /*0018*/ 	.dword	_ZN40_INTERNAL_c3e5ee96_4_k_cu_498efb73_269374cuda3std3__45__cpo3endE
	.align		8
        /*0020*/ 	.dword	_ZN40_INTERNAL_c3e5ee96_4_k_cu_498efb73_269374cuda3std3__45__cpo6cbeginE
	.align		8
        /*0028*/ 	.dword	_ZN40_INTERNAL_c3e5ee96_4_k_cu_498efb73_269374cuda3std3__45__cpo4cendE
	.align		8
        /*0030*/ 	.dword	_ZN40_INTERNAL_c3e5ee96_4_k_cu_498efb73_269374cuda3std3__442_GLOBAL__N__c3e5ee96_4_k_cu_498efb73_269376ignoreE
	.align		8
        /*0038*/ 	.dword	_ZN40_INTERNAL_c3e5ee96_4_k_cu_498efb73_269374cuda3std3__419piecewise_constructE
	.align		8
        /*0040*/ 	.dword	_ZN40_INTERNAL_c3e5ee96_4_k_cu_498efb73_269374cuda3std3__48in_placeE
	.align		8
        /*0048*/ 	.dword	_ZN40_INTERNAL_c3e5ee96_4_k_cu_498efb73_269374cuda3std6ranges3__45__cpo4swapE
	.align		8
        /*0050*/ 	.dword	_ZN40_INTERNAL_c3e5ee96_4_k_cu_498efb73_269374cuda3std6ranges3__45__cpo9iter_moveE
	.align		8
        /*0058*/ 	.dword	_ZN40_INTERNAL_c3e5ee96_4_k_cu_498efb73_269374cute7productE
	.align		8
        /*0060*/ 	.dword	_ZN40_INTERNAL_c3e5ee96_4_k_cu_498efb73_269374cute1_E
	.align		8
        /*0068*/ 	.dword	$str$22
	.align		8
        /*0070*/ 	.dword	$str$23


//--------------------- .text._ZN7cutlass13device_kernelINS_4gemm6kernel13GemmUniversalIN4cute5tupleIJiiiiEEENS1_10collective13CollectiveMmaINS1_34MainloopSm90TmaGmmaWarpSpecializedILi3ENS5_IJNS4_1CILi1EEESB_SB_EEENS1_35KernelTmaWarpSpecializedCooperativeEEENS5_IJNSA_ILi128EEENSA_ILi64EEENSA_ILi32EEEEEEaNS5_IJlSB_lEEEaSJ_NS4_8TiledMMAINS4_8MMA_AtomIJNS4_4SM904GMMA26MMA_64x64x32_S32S8S8_SS_TNEEEENS4_6LayoutINS5_IJNSA_ILi2EEESB_SB_EEENS5_IJSB_NSA_ILi0EEEST_EEEEENS5_IJNS4_10UnderscoreESW_SW_EEEEENS4_13SM90_TMA_LOADENS4_14ComposedLayoutINS4_7SwizzleILi1ELi4ELi3EEENS4_18smem_ptr_flag_bitsILi8EEENSQ_INS5_IJNSA_ILi8EEESH_EEENS5_IJSH_SB_EEEEEEEvNS4_8identityESZ_S19_vS1A_EENS_8epilogue10collective6detail29Sm90TmaWarpSpecializedAdapterINS1D_15DefaultEpilogueIaSJ_SJ_NS1C_6thread17LinearCombinationIaLi1EiiLNS1H_9ScaleType4KindE0ELNS_15FloatRoundStyleE2EaEENS1_15EpilogueDefaultEEEEEvvEEEEvNT_6ParamsE --------------------------
	.section	.text._ZN7cutlass13device_kernelINS_4gemm6kernel13GemmUniversalIN4cute5tupleIJiiiiEEENS1_10collective13CollectiveMmaINS1_34MainloopSm90TmaGmmaWarpSpecializedILi3ENS5_IJNS4_1CILi1EEESB_SB_EEENS1_35KernelTmaWarpSpecializedCooperativeEEENS5_IJNSA_ILi128EEENSA_ILi64EEENSA_ILi32EEEEEEaNS5_IJlSB_lEEEaSJ_NS4_8TiledMMAINS4_8MMA_AtomIJNS4_4SM904GMMA26MMA_64x64x32_S32S8S8_SS_TNEEEENS4_6LayoutINS5_IJNSA_ILi2EEESB_SB_EEENS5_IJSB_NSA_ILi0EEEST_EEEEENS5_IJNS4_10UnderscoreESW_SW_EEEEENS4_13SM90_TMA_LOADENS4_14ComposedLayoutINS4_7SwizzleILi1ELi4ELi3EEENS4_18smem_ptr_flag_bitsILi8EEENSQ_INS5_IJNSA_ILi8EEESH_EEENS5_IJSH_SB_EEEEEEEvNS4_8identityESZ_S19_vS1A_EENS_8epilogue10collective6detail29Sm90TmaWarpSpecializedAdapterINS1D_15DefaultEpilogueIaSJ_SJ_NS1C_6thread17LinearCombinationIaLi1EiiLNS1H_9ScaleType4KindE0ELNS_15FloatRoundStyleE2EaEENS1_15EpilogueDefaultEEEEEvvEEEEvNT_6ParamsE,"ax",@progbits
	.align	128
.text._ZN7cutlass13device_kernelINS_4gemm6kernel13GemmUniversalIN4cute5tupleIJiiiiEEENS1_10collective13CollectiveMmaINS1_34MainloopSm90TmaGmmaWarpSpecializedILi3ENS5_IJNS4_1CILi1EEESB_SB_EEENS1_35KernelTmaWarpSpecializedCooperativeEEENS5_IJNSA_ILi128EEENSA_ILi64EEENSA_ILi32EEEEEEaNS5_IJlSB_lEEEaSJ_NS4_8TiledMMAINS4_8MMA_AtomIJNS4_4SM904GMMA26MMA_64x64x32_S32S8S8_SS_TNEEEENS4_6LayoutINS5_IJNSA_ILi2EEESB_SB_EEENS5_IJSB_NSA_ILi0EEEST_EEEEENS5_IJNS4_10UnderscoreESW_SW_EEEEENS4_13SM90_TMA_LOADENS4_14ComposedLayoutINS4_7SwizzleILi1ELi4ELi3EEENS4_18smem_ptr_flag_bitsILi8EEENSQ_INS5_IJNSA_ILi8EEESH_EEENS5_IJSH_SB_EEEEEEEvNS4_8identityESZ_S19_vS1A_EENS_8epilogue10collective6detail29Sm90TmaWarpSpecializedAdapterINS1D_15DefaultEpilogueIaSJ_SJ_NS1C_6thread17LinearCombinationIaLi1EiiLNS1H_9ScaleType4KindE0ELNS_15FloatRoundStyleE2EaEENS1_15EpilogueDefaultEEEEEvvEEEEvNT_6ParamsE:
        .type           _ZN7cutlass13device_kernelINS_4gemm6kernel13GemmUniversalIN4cute5tupleIJiiiiEEENS1_10collective13CollectiveMmaINS1_34MainloopSm90TmaGmmaWarpSpecializedILi3ENS5_IJNS4_1CILi1EEESB_SB_EEENS1_35KernelTmaWarpSpecializedCooperativeEEENS5_IJNSA_ILi128EEENSA_ILi64EEENSA_ILi32EEEEEEaNS5_IJlSB_lEEEaSJ_NS4_8TiledMMAINS4_8MMA_AtomIJNS4_4SM904GMMA26MMA_64x64x32_S32S8S8_SS_TNEEEENS4_6LayoutINS5_IJNSA_ILi2EEESB_SB_EEENS5_IJSB_NSA_ILi0EEEST_EEEEENS5_IJNS4_10UnderscoreESW_SW_EEEEENS4_13SM90_TMA_LOADENS4_14ComposedLayoutINS4_7SwizzleILi1ELi4ELi3EEENS4_18smem_ptr_flag_bitsILi8EEENSQ_INS5_IJNSA_ILi8EEESH_EEENS5_IJSH_SB_EEEEEEEvNS4_8identityESZ_S19_vS1A_EENS_8epilogue10collective6detail29Sm90TmaWarpSpecializedAdapterINS1D_15DefaultEpilogueIaSJ_SJ_NS1C_6thread17LinearCombinationIaLi1EiiLNS1H_9ScaleType4KindE0ELNS_15FloatRoundStyleE2EaEENS1_15EpilogueDefaultEEEEEvvEEEEvNT_6ParamsE,@function
        .size           _ZN7cutlass13device_kernelINS_4gemm6kernel13GemmUniversalIN4cute5tupleIJiiiiEEENS1_10collective13CollectiveMmaINS1_34MainloopSm90TmaGmmaWarpSpecializedILi3ENS5_IJNS4_1CILi1EEESB_SB_EEENS1_35KernelTmaWarpSpecializedCooperativeEEENS5_IJNSA_ILi128EEENSA_ILi64EEENSA_ILi32EEEEEEaNS5_IJlSB_lEEEaSJ_NS4_8TiledMMAINS4_8MMA_AtomIJNS4_4SM904GMMA26MMA_64x64x32_S32S8S8_SS_TNEEEENS4_6LayoutINS5_IJNSA_ILi2EEESB_SB_EEENS5_IJSB_NSA_ILi0EEEST_EEEEENS5_IJNS4_10UnderscoreESW_SW_EEEEENS4_13SM90_TMA_LOADENS4_14ComposedLayoutINS4_7SwizzleILi1ELi4ELi3EEENS4_18smem_ptr_flag_bitsILi8EEENSQ_INS5_IJNSA_ILi8EEESH_EEENS5_IJSH_SB_EEEEEEEvNS4_8identityESZ_S19_vS1A_EENS_8epilogue10collective6detail29Sm90TmaWarpSpecializedAdapterINS1D_15DefaultEpilogueIaSJ_SJ_NS1C_6thread17LinearCombinationIaLi1EiiLNS1H_9ScaleType4KindE0ELNS_15FloatRoundStyleE2EaEENS1_15EpilogueDefaultEEEEEvvEEEEvNT_6ParamsE,(.L_x_132 - _ZN7cutlass13device_kernelINS_4gemm6kernel13GemmUniversalIN4cute5tupleIJiiiiEEENS1_10collective13CollectiveMmaINS1_34MainloopSm90TmaGmmaWarpSpecializedILi3ENS5_IJNS4_1CILi1EEESB_SB_EEENS1_35KernelTmaWarpSpecializedCooperativeEEENS5_IJNSA_ILi128EEENSA_ILi64EEENSA_ILi32EEEEEEaNS5_IJlSB_lEEEaSJ_NS4_8TiledMMAINS4_8MMA_AtomIJNS4_4SM904GMMA26MMA_64x64x32_S32S8S8_SS_TNEEEENS4_6LayoutINS5_IJNSA_ILi2EEESB_SB_EEENS5_IJSB_NSA_ILi0EEEST_EEEEENS5_IJNS4_10UnderscoreESW_SW_EEEEENS4_13SM90_TMA_LOADENS4_14ComposedLayoutINS4_7SwizzleILi1ELi4ELi3EEENS4_18smem_ptr_flag_bitsILi8EEENSQ_INS5_IJNSA_ILi8EEESH_EEENS5_IJSH_SB_EEEEEEEvNS4_8identityESZ_S19_vS1A_EENS_8epilogue10collective6detail29Sm90TmaWarpSpecializedAdapterINS1D_15DefaultEpilogueIaSJ_SJ_NS1C_6thread17LinearCombinationIaLi1EiiLNS1H_9ScaleType4KindE0ELNS_15FloatRoundStyleE2EaEENS1_15EpilogueDefaultEEEEEvvEEEEvNT_6ParamsE)
        .other          _ZN7cutlass13device_kernelINS_4gemm6kernel13GemmUniversalIN4cute5tupleIJiiiiEEENS1_10collective13CollectiveMmaINS1_34MainloopSm90TmaGmmaWarpSpecializedILi3ENS5_IJNS4_1CILi1EEESB_SB_EEENS1_35KernelTmaWarpSpecializedCooperativeEEENS5_IJNSA_ILi128EEENSA_ILi64EEENSA_ILi32EEEEEEaNS5_IJlSB_lEEEaSJ_NS4_8TiledMMAINS4_8MMA_AtomIJNS4_4SM904GMMA26MMA_64x64x32_S32S8S8_SS_TNEEEENS4_6LayoutINS5_IJNSA_ILi2EEESB_SB_EEENS5_IJSB_NSA_ILi0EEEST_EEEEENS5_IJNS4_10UnderscoreESW_SW_EEEEENS4_13SM90_TMA_LOADENS4_14ComposedLayoutINS4_7SwizzleILi1ELi4ELi3EEENS4_18smem_ptr_flag_bitsILi8EEENSQ_INS5_IJNSA_ILi8EEESH_EEENS5_IJSH_SB_EEEEEEEvNS4_8identityESZ_S19_vS1A_EENS_8epilogue10collective6detail29Sm90TmaWarpSpecializedAdapterINS1D_15DefaultEpilogueIaSJ_SJ_NS1C_6thread17LinearCombinationIaLi1EiiLNS1H_9ScaleType4KindE0ELNS_15FloatRoundStyleE2EaEENS1_15EpilogueDefaultEEEEEvvEEEEvNT_6ParamsE,@"STO_CUDA_ENTRY STV_DEFAULT"
_ZN7cutlass13device_kernelINS_4gemm6kernel13GemmUniversalIN4cute5tupleIJiiiiEEENS1_10collective13CollectiveMmaINS1_34MainloopSm90TmaGmmaWarpSpecializedILi3ENS5_IJNS4_1CILi1EEESB_SB_EEENS1_35KernelTmaWarpSpecializedCooperativeEEENS5_IJNSA_ILi128EEENSA_ILi64EEENSA_ILi32EEEEEEaNS5_IJlSB_lEEEaSJ_NS4_8TiledMMAINS4_8MMA_AtomIJNS4_4SM904GMMA26MMA_64x64x32_S32S8S8_SS_TNEEEENS4_6LayoutINS5_IJNSA_ILi2EEESB_SB_EEENS5_IJSB_NSA_ILi0EEEST_EEEEENS5_IJNS4_10UnderscoreESW_SW_EEEEENS4_13SM90_TMA_LOADENS4_14ComposedLayoutINS4_7SwizzleILi1ELi4ELi3EEENS4_18smem_ptr_flag_bitsILi8EEENSQ_INS5_IJNSA_ILi8EEESH_EEENS5_IJSH_SB_EEEEEEEvNS4_8identityESZ_S19_vS1A_EENS_8epilogue10collective6detail29Sm90TmaWarpSpecializedAdapterINS1D_15DefaultEpilogueIaSJ_SJ_NS1C_6thread17LinearCombinationIaLi1EiiLNS1H_9ScaleType4KindE0ELNS_15FloatRoundStyleE2EaEENS1_15EpilogueDefaultEEEEEvvEEEEvNT_6ParamsE:
[----:B------:R-:W0:Y:S01]  /*0000*/  LDC R1, c[0x0][0x28] ;  /* 0x00000a00ff017b82 */ /* 0x000e220000000800 */
[----:B------:R-:W1:Y:S01]  /*0010*/  S2R R3, SR_TID.X ;  /* 0x0000000000037919 */ /* 0x000e620000002100 */
[----:B------:R-:W-:Y:S01]  /*0020*/  ELECT P0, URZ, PT ;  /* 0x00000000003f782f */ /* 0x000fe20003800000 */
[----:B------:R-:W-:Y:S01]  /*0030*/  BSSY B0, `(.L_x_0) ;  /* 0x000000f000007945 */ /* 0x000fe20003800000 */
[--C-:B-1----:R-:W-:Y:S02]  /*0040*/  SHF.R.U32.HI R0, RZ, 0x5, R3.reuse ;  /* 0x00000005ff007819 */ /* 0x102fe40000011603 */
[----:B------:R-:W-:-:S03]  /*0050*/  SHF.R.U32.HI R14, RZ, 0x7, R3 ;  /* 0x00000007ff0e7819 */ /* 0x000fc60000011603 */
[----:B------:R-:W1:Y:S04]  /*0060*/  SHFL.IDX PT, R4, R0, RZ, 0x1f ;  /* 0x00001fff00047589 */ /* 0x000e6800000e0000 */
[----:B------:R2:W3:Y:S01]  /*0070*/  SHFL.IDX PT, R10, R14, RZ, 0x1f ;  /* 0x00001fff0e0a7589 */ /* 0x0004e200000e0000 */
[----:B-1----:R-:W-:-:S13]  /*0080*/  ISETP.NE.OR P0, PT, R4, RZ, !P0 ;  /* 0x000000ff0400720c */ /* 0x002fda0004705670 */
[----:B0-23--:R-:W-:Y:S05]  /*0090*/  @P0 BRA `(.L_x_1) ;  /* 0x0000000000200947 */ /* 0x00dfea0003800000 */
[----:B------:R-:W-:Y:S02]  /*00a0*/  ULDC.64 UR4, c[0x0][0x198] ;  /* 0x0000660000047ab9 */ /* 0x000fe40000000a00 */
[----:B------:R-:W-:Y:S02]  /*00b0*/  UIADD3 UR6, UP0, UR4, 0xf0, URZ ;  /* 0x000000f004067890 */ /* 0x000fe4000ff1e03f */
[----:B------:R-:W-:Y:S02]  /*00c0*/  UIADD3 UR4, UP1, UR4, 0x1f0, URZ ;  /* 0x000001f004047890 */ /* 0x000fe4000ff3e03f */
[----:B------:R-:W-:Y:S02]  /*00d0*/  UIADD3.X UR7, URZ, UR5, URZ, UP0, !UPT ;  /* 0x000000053f077290 */ /* 0x000fe400087fe43f */
[----:B------:R-:W-:-:S07]  /*00e0*/  UIADD3.X UR5, URZ, UR5, URZ, UP1, !UPT ;  /* 0x000000053f057290 */ /* 0x000fce0008ffe43f */
[----:B------:R0:W-:Y:S02]  /*00f0*/  UTMACCTL.PF [UR6] ;  /* 0x00000000060079b9 */ /* 0x0001e40008040000 */
[----:B------:R0:W-:Y:S02]  /*0100*/  UTMACCTL.PF [UR4] ;  /* 0x00000000040079b9 */ /* 0x0001e40008040000 */
[----:B0-----:R-:W-:Y:S01]  /*0110*/  NOP ;  /* 0x0000000000007918 */ /* 0x001fe20000000000 */
.L_x_1:
[----:B------:R-:W-:Y:S05]  /*0120*/  BSYNC B0 ;  /* 0x0000000000007941 */ /* 0x000fea0003800000 */
.L_x_0:
[----:B------:R-:W0:Y:S02]  /*0130*/  SHFL.IDX PT, R2, R0, RZ, 0x1f ;  /* 0x00001fff00027589 */ /* 0x000e2400000e0000 */
[----:B0-----:R-:W-:-:S13]  /*0140*/  ISETP.NE.AND P0, PT, R2, RZ, PT ;  /* 0x000000ff0200720c */ /* 0x001fda0003f05270 */
[----:B------:R-:W-:Y:S05]  /*0150*/  @P0 BRA `(.L_x_2) ;  /* 0x0000000000500947 */ /* 0x000fea0003800000 */
[----:B------:R-:W0:Y:S01]  /*0160*/  S2UR UR8, SR_CgaCtaId ;  /* 0x00000000000879c3 */ /* 0x000e220000008800 */
[----:B------:R-:W-:Y:S01]  /*0170*/  UMOV UR4, 0x400 ;  /* 0x0000040000047882 */ /* 0x000fe20000000000 */
[----:B------:R-:W-:Y:S01]  /*0180*/  UMOV UR5, 0x1 ;  /* 0x0000000100057882 */ /* 0x000fe20000000000 */
[----:B------:R-:W-:Y:S01]  /*0190*/  UMOV UR6, 0x100 ;  /* 0x0000010000067882 */ /* 0x000fe20000000000 */
[----:B------:R-:W-:Y:S01]  /*01a0*/  ELECT P0, URZ, PT ;  /* 0x00000000003f782f */ /* 0x000fe20003800000 */
[----:B------:R-:W-:-:S04]  /*01b0*/  UIADD3 UR6, -UR6, 0x100000, URZ ;  /* 0x0010000006067890 */ /* 0x000fc8000fffe13f */
[----:B------:R-:W-:Y:S02]  /*01c0*/  USHF.L.U32 UR7, UR6, 0xb, URZ ;  /* 0x0000000b06077899 */ /* 0x000fe4000800063f */
[----:B------:R-:W-:Y:S02]  /*01d0*/  USHF.L.U32 UR6, UR6, 0x1, URZ ;  /* 0x0000000106067899 */ /* 0x000fe4000800063f */
[----:B0-----:R-:W-:Y:S02]  /*01e0*/  ULEA UR8, UR8, UR4, 0x18 ;  /* 0x0000000408087291 */ /* 0x001fe4000f8ec03f */
[----:B------:R-:W-:-:S04]  /*01f0*/  UIADD3 UR4, -UR5, 0x100000, URZ ;  /* 0x0010000005047890 */ /* 0x000fc8000fffe13f */
[----:B------:R-:W-:Y:S02]  /*0200*/  USHF.L.U32 UR5, UR4, 0xb, URZ ;  /* 0x0000000b04057899 */ /* 0x000fe4000800063f */
[----:B------:R-:W-:Y:S01]  /*0210*/  USHF.L.U32 UR4, UR4, 0x1, URZ ;  /* 0x0000000104047899 */ /* 0x000fe2000800063f */
[----:B------:R-:W0:Y:S11]  /*0220*/  FENCE.VIEW.ASYNC.S ;  /* 0x00000000000073c6 */ /* 0x000e360000000000 */
[----:B0-----:R0:W1:Y:S01]  /*0230*/  SYNCS.EXCH.64 URZ, [UR8], UR4 ;  /* 0x00000004083f75b2 */ /* 0x0010620008000100 */
[----:B------:R0:W2:Y:S01]  /*0240*/  SYNCS.EXCH.64 URZ, [UR8+0x18], UR6 ;  /* 0x00001806083f75b2 */ /* 0x0000a20008000100 */
[----:B------:R0:W3:Y:S01]  /*0250*/  SYNCS.EXCH.64 URZ, [UR8+0x8], UR4 ;  /* 0x00000804083f75b2 */ /* 0x0000e20008000100 */
[----:B------:R0:W4:Y:S01]  /*0260*/  SYNCS.EXCH.64 URZ, [UR8+0x20], UR6 ;  /* 0x00002006083f75b2 */ /* 0x0001220008000100 */
[----:B------:R0:W0:Y:S01]  /*0270*/  SYNCS.EXCH.64 URZ, [UR8+0x10], UR4 ;  /* 0x00001004083f75b2 */ /* 0x0000220008000100 */
[----:B------:R0:W0:Y:S01]  /*0280*/  SYNCS.EXCH.64 URZ, [UR8+0x28], UR6 ;  /* 0x00002806083f75b2 */ /* 0x0000220008000100 */
[----:B------:R-:W-:Y:S01]  /*0290*/  NOP ;  /* 0x0000000000007918 */ /* 0x000fe20000000000 */
.L_x_2:
[----:B------:R-:W5:Y:S01]  /*02a0*/  SHFL.IDX PT, R0, R0, RZ, 0x1f ;  /* 0x00001fff00007589 */ /* 0x000f6200000e0000 */
[----:B------:R-:W-:Y:S01]  /*02b0*/  ELECT P0, URZ, PT ;  /* 0x00000000003f782f */ /* 0x000fe20003800000 */
[----:B------:R-:W1:Y:S01]  /*02c0*/  LDC R2, c[0x0][0x65c] ;  /* 0x00019700ff027b82 */ /* 0x000e620000000800 */
[----:B------:R-:W-:Y:S01]  /*02d0*/  SHF.R.S32.HI R7, RZ, 0x1f, R4 ;  /* 0x0000001fff077819 */ /* 0x000fe20000011404 */
[----:B------:R-:W2:Y:S01]  /*02e0*/  S2R R5, SR_CTAID.Y ;  /* 0x0000000000057919 */ /* 0x000ea20000002600 */
[----:B0-----:R-:W-:Y:S01]  /*02f0*/  UMOV UR4, 0x20 ;  /* 0x0000002000047882 */ /* 0x001fe20000000000 */
[----:B------:R-:W-:Y:S01]  /*0300*/  NOP ;  /* 0x0000000000007918 */ /* 0x000fe20000000000 */
[----:B------:R-:W-:Y:S01]  /*0310*/  LEA.HI R7, R7, R4, RZ, 0x2 ;  /* 0x0000000407077211 */ /* 0x000fe200078f10ff */
[----:B------:R-:W0:Y:S01]  /*0320*/  S2R R6, SR_CTAID.X ;  /* 0x0000000000067919 */ /* 0x000e220000002500 */
[----:B------:R-:W-:Y:S01]  /*0330*/  ISETP.NE.AND P2, PT, R10, RZ, PT ;  /* 0x000000ff0a00720c */ /* 0x000fe20003f45270 */
[----:B------:R-:W-:Y:S01]  /*0340*/  NOP ;  /* 0x0000000000007918 */ /* 0x000fe20000000000 */
[----:B------:R-:W-:-:S02]  /*0350*/  LOP3.LUT R7, R7, 0xfffffffc, RZ, 0xc0, !PT ;  /* 0xfffffffc07077812 */ /* 0x000fc400078ec0ff */
[----:B-----5:R-:W-:Y:S02]  /*0360*/  ISETP.NE.OR P0, PT, R0, RZ, !P0 ;  /* 0x000000ff0000720c */ /* 0x020fe40004705670 */
[----:B-1----:R-:W-:-:S04]  /*0370*/  ISETP.NE.AND P3, PT, R2, 0x1, PT ;  /* 0x000000010200780c */ /* 0x002fc80003f65270 */
[----:B------:R-:W-:Y:S01]  /*0380*/  P2R R0, PR, RZ, 0x8 ;  /* 0x00000008ff007803 */ /* 0x000fe20000000000 */
[----:B------:R-:W-:Y:S01]  /*0390*/  IMAD.IADD R0, R4, 0x1, -R7 ;  /* 0x0000000104007824 */ /* 0x000fe200078e0a07 */
[----:B------:R-:W-:Y:S01]  /*03a0*/  LOP3.LUT R4, R3, 0x7f, RZ, 0xc0, !PT ;  /* 0x0000007f03047812 */ /* 0x000fe200078ec0ff */
[----:B------:R-:W-:-:S03]  /*03b0*/  IMAD.MOV.U32 R7, RZ, RZ, RZ ;  /* 0x000000ffff077224 */ /* 0x000fc600078e00ff */
[----:B------:R-:W-:Y:S01]  /*03c0*/  ISETP.NE.AND P1, PT, R0, 0x3, PT ;  /* 0x000000030000780c */ /* 0x000fe20003f25270 */
[----:B------:R-:W-:Y:S01]  /*03d0*/  VOTEU.ALL UP0, P0 ;  /* 0x00000000003f7886 */ /* 0x000fe20000000000 */
[----:B------:R-:W-:Y:S01]  /*03e0*/  VOTEU.ALL UP1, P0 ;  /* 0x00000000003f7886 */ /* 0x000fe20000020000 */
[----:B------:R-:W0:Y:S01]  /*03f0*/  @P3 LDC R17, c[0x0][0x10] ;  /* 0x00000400ff113b82 */ /* 0x000e220000000800 */
[----:B--2---:R-:W-:Y:S02]  /*0400*/  @P3 IMAD.MOV.U32 R8, RZ, RZ, R5 ;  /* 0x000000ffff083224 */ /* 0x004fe400078e0005 */
[----:B------:R-:W-:Y:S01]  /*0410*/  @!UP0 UMOV UR6, 0x400 ;  /* 0x0000040000068882 */ /* 0x000fe20000000000 */
[----:B------:R-:W-:-:S04]  /*0420*/  @!UP0 UIADD3 UR4, -UR4, 0x100000, URZ ;  /* 0x0010000004048890 */ /* 0x000fc8000fffe13f */
[----:B------:R-:W-:Y:S02]  /*0430*/  @!UP0 USHF.L.U32 UR5, UR4, 0xb, URZ ;  /* 0x0000000b04058899 */ /* 0x000fe4000800063f */
[----:B------:R-:W-:Y:S01]  /*0440*/  @!UP0 USHF.L.U32 UR4, UR4, 0x1, URZ ;  /* 0x0000000104048899 */ /* 0x000fe2000800063f */
[----:B------:R-:W-:Y:S01]  /*0450*/  @P3 IMAD.MOV.U32 R9, RZ, RZ, RZ ;  /* 0x000000ffff093224 */ /* 0x000fe200078e00ff */
[----:B------:R-:W1:Y:S08]  /*0460*/  @!UP0 S2UR UR7, SR_CgaCtaId ;  /* 0x00000000000789c3 */ /* 0x000e700000008800 */
[----:B------:R-:W2:Y:S01]  /*0470*/  @!P3 LDC R11, c[0x0][0xc] ;  /* 0x00000300ff0bbb82 */ /* 0x000ea20000000800 */
[----:B0-----:R-:W-:Y:S01]  /*0480*/  @P3 IMAD.WIDE.U32 R16, R6, R17, R8 ;  /* 0x0000001106103225 */ /* 0x001fe200078e0008 */
[----:B-1----:R-:W-:Y:S01]  /*0490*/  @!UP0 ULEA UR8, UR7, UR6, 0x18 ;  /* 0x0000000607088291 */ /* 0x002fe2000f8ec03f */
[----:B------:R-:W-:-:S02]  /*04a0*/  VOTEU.ALL UP0, P0 ;  /* 0x00000000003f7886 */ /* 0x000fc40000000000 */
[----:B------:R-:W-:Y:S01]  /*04b0*/  ULDC UR6, c[0x0][0xc] ;  /* 0x0000030000067ab9 */ /* 0x000fe20000000800 */
[----:B------:R-:W-:Y:S01]  /*04c0*/  ISETP.EQ.OR P0, PT, R0, RZ, !P1 ;  /* 0x000000ff0000720c */ /* 0x000fe20004f02670 */
[----:B------:R-:W-:-:S03]  /*04d0*/  ULDC UR7, c[0x0][0x10] ;  /* 0x0000040000077ab9 */ /* 0x000fc60000000800 */
[C---:B------:R-:W-:Y:S01]  /*04e0*/  ISETP.EQ.AND P0, PT, R10.reuse, RZ, P0 ;  /* 0x000000ff0a00720c */ /* 0x040fe20000702270 */
[----:B------:R-:W-:Y:S02]  /*04f0*/  VIADD R10, R10, 0xffffffff ;  /* 0xffffffff0a0a7836 */ /* 0x000fe40000000000 */
[----:B--2---:R-:W-:Y:S01]  /*0500*/  @!P3 IMAD.WIDE.U32 R8, R11, R5, R6 ;  /* 0x000000050b08b225 */ /* 0x004fe200078e0006 */
[----:B------:R-:W0:Y:S02]  /*0510*/  FENCE.VIEW.ASYNC.S ;  /* 0x00000000000073c6 */ /* 0x000e240000000000 */
[----:B0-----:R-:W3:Y:S01]  /*0520*/  @!UP0 SYNCS.EXCH.64 URZ, [UR8+0x40], UR4 ;  /* 0x00004004083f85b2 */ /* 0x001ee20008000100 */
[----:B------:R-:W-:Y:S01]  /*0530*/  SEL R18, RZ, 0x1, !P0 ;  /* 0x00000001ff127807 */ /* 0x000fe20004000000 */
[----:B------:R-:W-:Y:S01]  /*0540*/  @P3 IMAD.MOV.U32 R11, RZ, RZ, RZ ;  /* 0x000000ffff0b3224 */ /* 0x000fe200078e00ff */
[----:B------:R-:W-:Y:S01]  /*0550*/  ISETP.GE.U32.AND P1, PT, R10, 0x2, PT ;  /* 0x000000020a00780c */ /* 0x000fe20003f26070 */
[----:B------:R-:W-:-:S02]  /*0560*/  @!P3 IMAD.MOV.U32 R16, RZ, RZ, R8 ;  /* 0x000000ffff10b224 */ /* 0x000fc400078e0008 */
[----:B------:R-:W-:Y:S01]  /*0570*/  @P3 IMAD.IADD R17, R17, 0x1, R11 ;  /* 0x0000000111113824 */ /* 0x000fe200078e020b */
[----:B------:R-:W-:Y:S01]  /*0580*/  SEL R18, R18, 0x2, P1 ;  /* 0x0000000212127807 */ /* 0x000fe20000800000 */
[----:B------:R-:W-:Y:S01]  /*0590*/  @!P3 IMAD.MOV.U32 R17, RZ, RZ, R9 ;  /* 0x000000ffff11b224 */ /* 0x000fe200078e0009 */
[----:B------:R0:W3:Y:S01]  /*05a0*/  @!UP1 SYNCS.EXCH.64 URZ, [UR8+0x48], UR4 ;  /* 0x00004804083f95b2 */ /* 0x0000e20008000100 */
[----:B------:R-:W-:Y:S01]  /*05b0*/  NOP ;  /* 0x0000000000007918 */ /* 0x000fe20000000000 */
[----:B0-----:R-:W-:-:S03]  /*05c0*/  UIMAD.WIDE.U32 UR4, UR6, UR7, URZ ;  /* 0x00000007060472a5 */ /* 0x001fc6000f8e003f */
[----:B------:R-:W-:Y:S02]  /*05d0*/  ULDC UR6, c[0x0][0x14] ;  /* 0x0000050000067ab9 */ /* 0x000fe40000000800 */
[----:B------:R-:W-:Y:S02]  /*05e0*/  UIMAD.WIDE.U32 UR36, UR4, UR6, URZ ;  /* 0x00000006042472a5 */ /* 0x000fe4000f8e003f */
[----:B------:R-:W-:-:S04]  /*05f0*/  UIMAD UR42, UR5, UR6, URZ ;  /* 0x00000006052a72a4 */ /* 0x000fc8000f8e023f */
[----:B------:R-:W-:Y:S01]  /*0600*/  UIADD3 UR42, UR37, UR42, URZ ;  /* 0x0000002a252a7290 */ /* 0x000fe2000fffe03f */
[----:B---34-:R-:W-:Y:S06]  /*0610*/  BAR.SYNC.DEFER_BLOCKING 0x0 ;  /* 0x0000000000007b1d */ /* 0x018fec0000010000 */
[----:B------:R-:W-:Y:S05]  /*0620*/  @!P2 BRA `(.L_x_3) ;  /* 0x0000003400e0a947 */ /* 0x000fea0003800000 */
[----:B------:R-:W-:-:S13]  /*0630*/  ISETP.GT.U32.AND P0, PT, R10, 0x1, PT ;  /* 0x000000010a00780c */ /* 0x000fda0003f04070 */
[----:B------:R-:W-:Y:S05]  /*0640*/  @P0 EXIT ;  /* 0x000000000000094d */ /* 0x000fea0003800000 */
[----:B------:R-:W-:Y:S01]  /*0650*/  ULDC.64 UR4, c[0x0][0x650] ;  /* 0x0001940000047ab9 */ /* 0x000fe20000000a00 */
[----:B------:R-:W-:Y:S01]  /*0660*/  PRMT R0, RZ, 0x7610, R0 ;  /* 0x00007610ff007816 */ /* 0x000fe20000000000 */
[----:B------:R-:W-:Y:S01]  /*0670*/  IMAD.MOV.U32 R65, RZ, RZ, -0x1 ;  /* 0xffffffffff417424 */ /* 0x000fe200078e00ff */
[----:B------:R-:W-:Y:S01]  /*0680*/  ISETP.GE.U32.AND P0, PT, R16, UR4, PT ;  /* 0x0000000410007c0c */ /* 0x000fe2000bf06070 */
[----:B------:R-:W-:Y:S02]  /*0690*/  IMAD.MOV.U32 R64, RZ, RZ, -0x1 ;  /* 0xffffffffff407424 */ /* 0x000fe400078e00ff */
[----:B------:R-:W-:Y:S01]  /*06a0*/  IMAD.MOV.U32 R67, RZ, RZ, -0x1 ;  /* 0xffffffffff437424 */ /* 0x000fe200078e00ff */
[----:B------:R-:W-:-:S13]  /*06b0*/  ISETP.GE.U32.AND.EX P0, PT, R17, UR5, PT, P0 ;  /* 0x0000000511007c0c */ /* 0x000fda000bf06100 */
[----:B------:R-:W-:Y:S05]  /*06c0*/  @P0 BRA `(.L_x_4) ;  /* 0x0000000400540947 */ /* 0x000fea0003800000 */
[----:B------:R-:W0:Y:S01]  /*06d0*/  LDC.64 R20, c[0x0][0x628] ;  /* 0x00018a00ff147b82 */ /* 0x000e220000000a00 */
[----:B------:R-:W-:Y:S02]  /*06e0*/  IMAD.MOV.U32 R8, RZ, RZ, R16 ;  /* 0x000000ffff087224 */ /* 0x000fe400078e0010 */
[----:B------:R-:W-:-:S05]  /*06f0*/  IMAD.MOV.U32 R9, RZ, RZ, R17 ;  /* 0x000000ffff097224 */ /* 0x000fca00078e0011 */
[----:B------:R-:W1:Y:S08]  /*0700*/  LDC R0, c[0x0][0x630] ;  /* 0x00018c00ff007b82 */ /* 0x000e700000000800 */
[----:B------:R-:W2:Y:S01]  /*0710*/  LDC.64 R22, c[0x0][0x620] ;  /* 0x00018800ff167b82 */ /* 0x000ea20000000a00 */
[----:B0-----:R-:W-:-:S04]  /*0720*/  ISETP.NE.U32.AND P0, PT, R20, RZ, PT ;  /* 0x000000ff1400720c */ /* 0x001fc80003f05070 */
[----:B------:R-:W-:-:S13]  /*0730*/  ISETP.NE.AND.EX P0, PT, R21, RZ, PT, P0 ;  /* 0x000000ff1500720c */ /* 0x000fda0003f05300 */
[----:B-12---:R-:W-:Y:S05]  /*0740*/  @!P0 BRA `(.L_x_5) ;  /* 0x0000000000288947 */ /* 0x006fea0003800000 */
[----:B------:R-:W0:Y:S02]  /*0750*/  LDC R13, c[0x0][0x634] ;  /* 0x00018d00ff0d7b82 */ /* 0x000e240000000800 */
[----:B0-----:R-:W-:-:S05]  /*0760*/  IADD3 R13, P0, R16, R13, RZ ;  /* 0x0000000d100d7210 */ /* 0x001fca0007f1e0ff */
[----:B------:R-:W-:-:S04]  /*0770*/  IMAD.X R15, RZ, RZ, R17, P0 ;  /* 0x000000ffff0f7224 */ /* 0x000fc800000e0611 */
[----:B------:R-:W-:-:S04]  /*0780*/  IMAD.WIDE.U32 R8, R15, R20, RZ ;  /* 0x000000140f087225 */ /* 0x000fc800078e00ff */
[----:B------:R-:W-:-:S04]  /*0790*/  IMAD.WIDE.U32 R10, P0, R13, R21, R8 ;  /* 0x000000150d0a7225 */ /* 0x000fc80007800008 */
[----:B------:R-:W-:-:S04]  /*07a0*/  IMAD.WIDE.U32 R8, R13, R20, RZ ;  /* 0x000000140d087225 */ /* 0x000fc800078e00ff */
[----:B------:R-:W-:Y:S01]  /*07b0*/  IMAD.X R13, RZ, RZ, RZ, P0 ;  /* 0x000000ffff0d7224 */ /* 0x000fe200000e06ff */
[----:B------:R-:W-:Y:S01]  /*07c0*/  IADD3 RZ, P0, R9, R10, RZ ;  /* 0x0000000a09ff7210 */ /* 0x000fe20007f1e0ff */
[----:B------:R-:W-:-:S04]  /*07d0*/  IMAD.MOV.U32 R12, RZ, RZ, R11 ;  /* 0x000000ffff0c7224 */ /* 0x000fc800078e000b */
[----:B------:R-:W-:-:S08]  /*07e0*/  IMAD.WIDE.U32.X R8, R15, R21, R12, P0 ;  /* 0x000000150f087225 */ /* 0x000fd000000e040c */
.L_x_5:
[-CC-:B------:R-:W-:Y:S01]  /*07f0*/  SHF.R.U64 R67, R8, R0.reuse, R9.reuse ;  /* 0x0000000008437219 */ /* 0x180fe20000001209 */
[----:B------:R-:W0:Y:S01]  /*0800*/  LDC R12, c[0x0][0x618] ;  /* 0x00018600ff0c7b82 */ /* 0x000e220000000800 */
[----:B------:R-:W-:Y:S01]  /*0810*/  SHF.R.U32.HI R7, RZ, R0, R9 ;  /* 0x00000000ff077219 */ /* 0x000fe20000011609 */
[----:B------:R-:W-:Y:S01]  /*0820*/  ULDC UR4, c[0x0][0x150] ;  /* 0x0000540000047ab9 */ /* 0x000fe20000000800 */
[----:B------:R-:W-:Y:S02]  /*0830*/  IADD3 R11, P0, RZ, -R67, RZ ;  /* 0x80000043ff0b7210 */ /* 0x000fe40007f1e0ff */
[----:B------:R-:W-:-:S03]  /*0840*/  I2FP.F32.U32 R0, R6 ;  /* 0x0000000600007245 */ /* 0x000fc60000201000 */
[----:B------:R-:W1:Y:S01]  /*0850*/  LDC.64 R30, c[0x0][0x640] ;  /* 0x00019000ff1e7b82 */ /* 0x000e620000000a00 */
[----:B------:R-:W-:Y:S02]  /*0860*/  IMAD.X R13, RZ, RZ, ~R7, P0 ;  /* 0x000000ffff0d7224 */ /* 0x000fe400000e0e07 */
[----:B------:R-:W-:Y:S01]  /*0870*/  FMUL R0, R0, UR4 ;  /* 0x0000000400007c20 */ /* 0x000fe20008400000 */
[----:B------:R-:W-:Y:S01]  /*0880*/  IMAD.WIDE.U32 R8, R11, R22, R16 ;  /* 0x000000160b087225 */ /* 0x000fe200078e0010 */
[----:B------:R-:W-:-:S03]  /*0890*/  ULDC UR4, c[0x0][0x154] ;  /* 0x0000550000047ab9 */ /* 0x000fc60000000800 */
[----:B------:R-:W-:Y:S01]  /*08a0*/  IMAD R10, R13, R22, RZ ;  /* 0x000000160d0a7224 */ /* 0x000fe200078e02ff */
[----:B------:R-:W2:Y:S01]  /*08b0*/  LDC R7, c[0x0][0x144] ;  /* 0x00005100ff077b82 */ /* 0x000ea20000000800 */
[----:B------:R-:W3:Y:S02]  /*08c0*/  F2I.U32.TRUNC.NTZ R0, R0 ;  /* 0x0000000000007305 */ /* 0x000ee4000020f000 */
[----:B------:R-:W-:-:S04]  /*08d0*/  IMAD R11, R11, R23, R10 ;  /* 0x000000170b0b7224 */ /* 0x000fc800078e020a */
[----:B------:R-:W-:Y:S01]  /*08e0*/  IMAD.IADD R9, R9, 0x1, R11 ;  /* 0x0000000109097824 */ /* 0x000fe200078e020b */
[----:B------:R-:W4:Y:S01]  /*08f0*/  LDC R24, c[0x0][0x608] ;  /* 0x00018200ff187b82 */ /* 0x000f220000000800 */
[----:B------:R-:W-:-:S03]  /*0900*/  IMAD.MOV.U32 R11, RZ, RZ, -0x1 ;  /* 0xffffffffff0b7424 */ /* 0x000fc600078e00ff */
[-CC-:B0-----:R-:W-:Y:S02]  /*0910*/  SHF.R.U64 R22, R8, R12.reuse, R9.reuse ;  /* 0x0000000c08167219 */ /* 0x181fe40000001209 */
[----:B------:R-:W-:Y:S02]  /*0920*/  I2FP.F32.U32 R8, R5 ;  /* 0x0000000500087245 */ /* 0x000fe40000201000 */
[----:B------:R-:W0:Y:S01]  /*0930*/  LDC R28, c[0x0][0x658] ;  /* 0x00019600ff1c7b82 */ /* 0x000e220000000800 */
[----:B-1----:R-:W-:Y:S01]  /*0940*/  ISETP.NE.U32.AND P0, PT, R30, RZ, PT ;  /* 0x000000ff1e00720c */ /* 0x002fe20003f05070 */
[----:B---3--:R-:W-:Y:S02]  /*0950*/  IMAD.MOV R10, RZ, RZ, -R0 ;  /* 0x000000ffff0a7224 */ /* 0x008fe400078e0a00 */
[----:B------:R-:W-:Y:S01]  /*0960*/  FMUL R8, R8, UR4 ;  /* 0x0000000408087c20 */ /* 0x000fe20008400000 */
[----:B------:R-:W-:Y:S02]  /*0970*/  SHF.R.U32.HI R9, RZ, R12, R9 ;  /* 0x0000000cff097219 */ /* 0x000fe40000011609 */
[----:B------:R-:W-:Y:S01]  /*0980*/  ISETP.NE.AND.EX P0, PT, R31, RZ, PT, P0 ;  /* 0x000000ff1f00720c */ /* 0x000fe20003f05300 */
[----:B------:R1:W3:Y:S01]  /*0990*/  F2I.U32.TRUNC.NTZ R15, R8 ;  /* 0x00000008000f7305 */ /* 0x0002e2000020f000 */
[----:B------:R-:W1:Y:S01]  /*09a0*/  LDC R20, c[0x0][0x148] ;  /* 0x00005200ff147b82 */ /* 0x000e620000000800 */
[----:B--2---:R-:W-:-:S07]  /*09b0*/  IMAD R0, R7, R10, R6 ;  /* 0x0000000a07007224 */ /* 0x004fce00078e0206 */
[----:B------:R-:W2:Y:S01]  /*09c0*/  LDC R26, c[0x0][0x600] ;  /* 0x00018000ff1a7b82 */ /* 0x000ea20000000800 */
[-CC-:B----4-:R-:W-:Y:S02]  /*09d0*/  SHF.R.U64 R32, R22, R24.reuse, R9.reuse ;  /* 0x0000001816207219 */ /* 0x190fe40000001209 */
[----:B------:R-:W-:Y:S01]  /*09e0*/  SHF.R.U32.HI R7, RZ, R24, R9 ;  /* 0x00000018ff077219 */ /* 0x000fe20000011609 */
[----:B------:R-:W-:-:S04]  /*09f0*/  IMAD.MOV.U32 R9, RZ, RZ, 0x1 ;  /* 0x00000001ff097424 */ /* 0x000fc800078e00ff */
[----:B------:R-:W4:Y:S01]  /*0a00*/  LDC R21, c[0x0][0x648] ;  /* 0x00019200ff157b82 */ /* 0x000f220000000800 */
[-C--:B0-----:R-:W-:Y:S02]  /*0a10*/  SHF.L.U32 R6, R11, R28.reuse, RZ ;  /* 0x0000001c0b067219 */ /* 0x081fe400000006ff */
[--C-:B------:R-:W-:Y:S02]  /*0a20*/  SHF.R.U64 R24, R32, R28, R7.reuse ;  /* 0x0000001c20187219 */ /* 0x100fe40000001207 */
[----:B------:R-:W-:Y:S02]  /*0a30*/  LOP3.LUT R13, RZ, R6, RZ, 0x33, !PT ;  /* 0x00000006ff0d7212 */ /* 0x000fe400078e33ff */
[-C--:B------:R-:W-:Y:S01]  /*0a40*/  SHF.R.U32.HI R7, RZ, R28.reuse, R7 ;  /* 0x0000001cff077219 */ /* 0x080fe20000011607 */
[----:B------:R-:W0:Y:S01]  /*0a50*/  LDC R23, c[0x0][0x638] ;  /* 0x00018e00ff177b82 */ /* 0x000e220000000800 */
[----:B------:R-:W-:Y:S01]  /*0a60*/  SHF.L.U32 R12, R9, R28, RZ ;  /* 0x0000001c090c7219 */ /* 0x000fe200000006ff */
[----:B------:R-:W-:-:S06]  /*0a70*/  IMAD.MOV.U32 R6, RZ, RZ, R24 ;  /* 0x000000ffff067224 */ /* 0x000fcc00078e0018 */
[----:B------:R-:W0:Y:S01]  /*0a80*/  LDC R65, c[0x0][0x610] ;  /* 0x00018400ff417b82 */ /* 0x000e220000000800 */
[----:B-1-3--:R-:W-:Y:S05]  /*0a90*/  @!P0 BRA `(.L_x_6) ;  /* 0x0000000000288947 */ /* 0x00afea0003800000 */
[----:B------:R-:W1:Y:S02]  /*0aa0*/  LDC R11, c[0x0][0x64c] ;  /* 0x00019300ff0b7b82 */ /* 0x000e640000000800 */
[----:B-1----:R-:W-:-:S05]  /*0ab0*/  IADD3 R11, P0, R24, R11, RZ ;  /* 0x0000000b180b7210 */ /* 0x002fca0007f1e0ff */
        /* <DEDUP_REMOVED lines=8> */
.L_x_6:
[----:B----4-:R-:W-:Y:S01]  /*0b40*/  SHF.R.U64 R6, R6, R21, R7 ;  /* 0x0000001506067219 */ /* 0x010fe20000001207 */
[----:B--2---:R-:W-:Y:S01]  /*0b50*/  VIADD R7, R26, 0xffffffff ;  /* 0xffffffff1a077836 */ /* 0x004fe20000000000 */
[----:B------:R-:W-:Y:S01]  /*0b60*/  LOP3.LUT R13, R32, R13, RZ, 0xc0, !PT ;  /* 0x0000000d200d7212 */ /* 0x000fe200078ec0ff */
[----:B------:R-:W-:Y:S02]  /*0b70*/  IMAD.MOV R15, RZ, RZ, -R15 ;  /* 0x000000ffff0f7224 */ /* 0x000fe400078e0a0f */
[----:B------:R-:W-:Y:S02]  /*0b80*/  IMAD.MOV R8, RZ, RZ, -R6 ;  /* 0x000000ffff087224 */ /* 0x000fe400078e0a06 */
[----:B------:R-:W-:Y:S01]  /*0b90*/  IMAD R13, R12, R6, R13 ;  /* 0x000000060c0d7224 */ /* 0x000fe200078e020d */
[----:B------:R-:W-:Y:S01]  /*0ba0*/  LOP3.LUT R6, R22, R7, RZ, 0xc0, !PT ;  /* 0x0000000716067212 */ /* 0x000fe200078ec0ff */
[----:B------:R-:W-:Y:S02]  /*0bb0*/  @P3 IMAD R0, R20, R15, R5 ;  /* 0x0000000f14003224 */ /* 0x000fe400078e0205 */
[----:B0-----:R-:W-:-:S02]  /*0bc0*/  IMAD R5, R8, R23, R24 ;  /* 0x0000001708057224 */ /* 0x001fc400078e0218 */
[----:B------:R-:W-:Y:S02]  /*0bd0*/  IMAD R65, R13, R65, R0 ;  /* 0x000000410d417224 */ /* 0x000fe400078e0200 */
[----:B------:R-:W-:Y:S02]  /*0be0*/  IMAD R6, R5, R26, R6 ;  /* 0x0000001a05067224 */ /* 0x000fe400078e0206 */
[----:B------:R-:W-:-:S03]  /*0bf0*/  IMAD.MOV.U32 R0, RZ, RZ, 0x1 ;  /* 0x00000001ff007424 */ /* 0x000fc600078e00ff */
[----:B------:R-:W-:Y:S02]  /*0c00*/  SEL R64, R6, R65, !P3 ;  /* 0x0000004106407207 */ /* 0x000fe40005800000 */
[----:B------:R-:W-:-:S07]  /*0c10*/  SEL R65, R65, R6, !P3 ;  /* 0x0000000641417207 */ /* 0x000fce0005800000 */
.L_x_4:
[----:B------:R-:W-:-:S08]  /*0c20*/  NOP ;  /* 0x0000000000007918 */ /* 0x000fd00000000000 */
[----:B------:R-:W0:Y:S02]  /*0c30*/  USETMAXREG.TRY_ALLOC.CTAPOOL UP0, 0xe8 ;  /* 0x000000e8000079c8 */ /* 0x000e240008000600 */
[----:B0-----:R-:W-:-:S13]  /*0c40*/  PLOP3.LUT P0, PT, PT, PT, UP0, 0x80, 0x0 ;  /* 0x000000000000781c */ /* 0x001fda0003f0f008 */
[----:B------:R-:W-:Y:S05]  /*0c50*/  @!P0 BRA `(.L_x_4) ;  /* 0xfffffffc00f08947 */ /* 0x000fea000383ffff */
[----:B------:R-:W-:Y:S01]  /*0c60*/  ULDC.64 UR4, c[0x0][0x598] ;  /* 0x0001660000047ab9 */ /* 0x000fe20000000a00 */
[----:B------:R-:W-:Y:S01]  /*0c70*/  ULDC.64 UR38, c[0x0][0x208] ;  /* 0x0000820000267ab9 */ /* 0x000fe20000000a00 */
[----:B------:R-:W-:-:S04]  /*0c80*/  ISETP.NE.U32.AND P0, PT, RZ, UR4, PT ;  /* 0x00000004ff007c0c */ /* 0x000fc8000bf05070 */
[----:B------:R-:W-:-:S13]  /*0c90*/  ISETP.NE.AND.EX P0, PT, RZ, UR5, PT, P0 ;  /* 0x00000005ff007c0c */ /* 0x000fda000bf05300 */
[----:B------:R-:W-:Y:S05]  /*0ca0*/  @!P0 BRA `(.L_x_7) ;  /* 0x00000000001c8947 */ /* 0x000fea0003800000 */
[----:B------:R-:W0:Y:S02]  /*0cb0*/  LDC.64 R6, c[0x0][0x598] ;  /* 0x00016600ff067b82 */ /* 0x000e240000000a00 */
[----:B0-----:R-:W2:Y:S02]  /*0cc0*/  LDG.E.64 R6, desc[UR38][R6.64] ;  /* 0x0000002606067981 */ /* 0x001ea4000c1e1b00 */
[----:B--2---:R-:W-:-:S04]  /*0cd0*/  ISETP.NE.U32.AND P0, PT, R6, RZ, PT ;  /* 0x000000ff0600720c */ /* 0x004fc80003f05070 */
[----:B------:R-:W-:-:S13]  /*0ce0*/  ISETP.NE.AND.EX P0, PT, R7, RZ, PT, P0 ;  /* 0x000000ff0700720c */ /* 0x000fda0003f05300 */
[----:B------:R-:W-:Y:S05]  /*0cf0*/  @!P0 BRA `(.L_x_7) ;  /* 0x0000000000088947 */ /* 0x000fea0003800000 */
[----:B------:R0:W5:Y:S01]  /*0d00*/  LD.E R19, desc[UR38][R6.64] ;  /* 0x0000002606137980 */ /* 0x000162000c101900 */
[----:B------:R-:W-:Y:S05]  /*0d10*/  BRA `(.L_x_8) ;  /* 0x0000000000247947 */ /* 0x000fea0003800000 */
.L_x_7:
[----:B------:R-:W-:Y:S02]  /*0d20*/  ULDC.64 UR4, c[0x0][0x588] ;  /* 0x0001620000047ab9 */ /* 0x000fe40000000a00 */
[----:B------:R-:W-:-:S04]  /*0d30*/  ISETP.NE.U32.AND P0, PT, RZ, UR4, PT ;  /* 0x00000004ff007c0c */ /* 0x000fc8000bf05070 */
[----:B------:R-:W-:-:S13]  /*0d40*/  ISETP.NE.AND.EX P0, PT, RZ, UR5, PT, P0 ;  /* 0x00000005ff007c0c */ /* 0x000fda000bf05300 */
[----:B------:R-:W-:Y:S05]  /*0d50*/  @!P0 BRA `(.L_x_9) ;  /* 0x00000000000c8947 */ /* 0x000fea0003800000 */
[----:B------:R-:W0:Y:S02]  /*0d60*/  LDC.64 R6, c[0x0][0x588] ;  /* 0x00016200ff067b82 */ /* 0x000e240000000a00 */
[----:B0-----:R1:W5:Y:S01]  /*0d70*/  LDG.E R19, desc[UR38][R6.64] ;  /* 0x0000002606137981 */ /* 0x001362000c1e1900 */
[----:B------:R-:W-:Y:S05]  /*0d80*/  BRA `(.L_x_8) ;  /* 0x0000000000087947 */ /* 0x000fea0003800000 */
.L_x_9:
[----:B------:R-:W-:Y:S02]  /*0d90*/  ULDC UR4, c[0x0][0x580] ;  /* 0x0001600000047ab9 */ /* 0x000fe40000000800 */
[----:B------:R-:W-:-:S07]  /*0da0*/  IMAD.U32 R19, RZ, RZ, UR4 ;  /* 0x00000004ff137e24 */ /* 0x000fce000f8e00ff */
.L_x_8:
[----:B------:R-:W-:Y:S02]  /*0db0*/  ULDC.64 UR4, c[0x0][0x5a0] ;  /* 0x0001680000047ab9 */ /* 0x000fe40000000a00 */
[----:B------:R-:W-:-:S04]  /*0dc0*/  ISETP.NE.U32.AND P0, PT, RZ, UR4, PT ;  /* 0x00000004ff007c0c */ /* 0x000fc8000bf05070 */
[----:B------:R-:W-:-:S13]  /*0dd0*/  ISETP.NE.AND.EX P0, PT, RZ, UR5, PT, P0 ;  /* 0x00000005ff007c0c */ /* 0x000fda000bf05300 */
[----:B------:R-:W-:Y:S05]  /*0de0*/  @!P0 BRA `(.L_x_10) ;  /* 0x00000000001c8947 */ /* 0x000fea0003800000 */
[----:B01----:R-:W0:Y:S02]  /*0df0*/  LDC.64 R6, c[0x0][0x5a0] ;  /* 0x00016800ff067b82 */ /* 0x003e240000000a00 */
[----:B0-----:R-:W2:Y:S02]  /*0e00*/  LDG.E.64 R6, desc[UR38][R6.64] ;  /* 0x0000002606067981 */ /* 0x001ea4000c1e1b00 */
[----:B--2---:R-:W-:-:S04]  /*0e10*/  ISETP.NE.U32.AND P0, PT, R6, RZ, PT ;  /* 0x000000ff0600720c */ /* 0x004fc80003f05070 */
[----:B------:R-:W-:-:S13]  /*0e20*/  ISETP.NE.AND.EX P0, PT, R7, RZ, PT, P0 ;  /* 0x000000ff0700720c */ /* 0x000fda0003f05300 */
[----:B------:R-:W-:Y:S05]  /*0e30*/  @!P0 BRA `(.L_x_10) ;  /* 0x0000000000088947 */ /* 0x000fea0003800000 */
[----:B------:R0:W5:Y:S01]  /*0e40*/  LD.E R56, desc[UR38][R6.64] ;  /* 0x0000002606387980 */ /* 0x000162000c101900 */
[----:B------:R-:W-:Y:S05]  /*0e50*/  BRA `(.L_x_11) ;  /* 0x0000000000247947 */ /* 0x000fea0003800000 */
.L_x_10:
[----:B------:R-:W-:Y:S02]  /*0e60*/  ULDC.64 UR4, c[0x0][0x590] ;  /* 0x0001640000047ab9 */ /* 0x000fe40000000a00 */
[----:B------:R-:W-:-:S04]  /*0e70*/  ISETP.NE.U32.AND P0, PT, RZ, UR4, PT ;  /* 0x00000004ff007c0c */ /* 0x000fc8000bf05070 */
[----:B------:R-:W-:-:S13]  /*0e80*/  ISETP.NE.AND.EX P0, PT, RZ, UR5, PT, P0 ;  /* 0x00000005ff007c0c */ /* 0x000fda000bf05300 */
[----:B------:R-:W-:Y:S05]  /*0e90*/  @!P0 BRA `(.L_x_12) ;  /* 0x00000000000c8947 */ /* 0x000fea0003800000 */
[----:B------:R-:W2:Y:S02]  /*0ea0*/  LDC.64 R56, c[0x0][0x590] ;  /* 0x00016400ff387b82 */ /* 0x000ea40000000a00 */
[----:B--2---:R2:W5:Y:S01]  /*0eb0*/  LDG.E R56, desc[UR38][R56.64] ;  /* 0x0000002638387981 */ /* 0x004562000c1e1900 */
[----:B------:R-:W-:Y:S05]  /*0ec0*/  BRA `(.L_x_11) ;  /* 0x0000000000087947 */ /* 0x000fea0003800000 */
.L_x_12:
[----:B------:R-:W-:Y:S02]  /*0ed0*/  ULDC UR4, c[0x0][0x584] ;  /* 0x0001610000047ab9 */ /* 0x000fe40000000800 */
[----:B------:R-:W-:-:S07]  /*0ee0*/  IMAD.U32 R56, RZ, RZ, UR4 ;  /* 0x00000004ff387e24 */ /* 0x000fce000f8e00ff */
.L_x_11:
[----:B------:R-:W-:-:S13]  /*0ef0*/  LOP3.LUT P0, RZ, R0, 0xff, RZ, 0xc0, !PT ;  /* 0x000000ff00ff7812 */ /* 0x000fda000780c0ff */
[----:B------:R-:W-:Y:S05]  /*0f00*/  @!P0 EXIT ;  /* 0x000000000000894d */ /* 0x000fea0003800000 */
[----:B------:R-:W3:Y:S01]  /*0f10*/  LDC R58, c[0x0][0x658] ;  /* 0x00019600ff3a7b82 */ /* 0x000ee20000000800 */
[----:B------:R-:W-:Y:S01]  /*0f20*/  ULDC.64 UR6, c[0x0][0x288] ;  /* 0x0000a20000067ab9 */ /* 0x000fe20000000a00 */
[----:B------:R-:W-:Y:S01]  /*0f30*/  LOP3.LUT R14, R14, 0x1, RZ, 0xc0, !PT ;  /* 0x000000010e0e7812 */ /* 0x000fe200078ec0ff */
[----:B------:R-:W-:Y:S01]  /*0f40*/  UIADD3 UR4, UR7, 0x1f, URZ ;  /* 0x0000001f07047890 */ /* 0x000fe2000fffe03f */
[----:B------:R-:W-:Y:S01]  /*0f50*/  SHF.R.U32.HI R0, RZ, 0x2, R3 ;  /* 0x00000002ff007819 */ /* 0x000fe20000011603 */
[----:B01----:R-:W-:Y:S01]  /*0f60*/  IMAD.MOV.U32 R7, RZ, RZ, -0x1 ;  /* 0xffffffffff077424 */ /* 0x003fe200078e00ff */
[----:B------:R-:W-:Y:S01]  /*0f70*/  SHF.R.U32.HI R4, RZ, 0x1, R4 ;  /* 0x00000001ff047819 */ /* 0x000fe20000011604 */
[----:B------:R-:W-:Y:S01]  /*0f80*/  USHF.R.S32.HI UR5, URZ, 0x1f, UR4 ;  /* 0x0000001f3f057899 */ /* 0x000fe20008011404 */
[----:B------:R-:W-:Y:S01]  /*0f90*/  IMAD.SHL.U32 R5, R14, 0x40, RZ ;  /* 0x000000400e057824 */ /* 0x000fe200078e00ff */
[----:B------:R-:W-:Y:S01]  /*0fa0*/  LOP3.LUT R0, R0, 0x7, RZ, 0xc0, !PT ;  /* 0x0000000700007812 */ /* 0x000fe200078ec0ff */
[----:B------:R-:W-:Y:S01]  /*0fb0*/  IMAD.MOV.U32 R9, RZ, RZ, 0x1 ;  /* 0x00000001ff097424 */ /* 0x000fe200078e00ff */
[----:B------:R-:W-:Y:S01]  /*0fc0*/  ULEA.HI UR5, UR5, UR4, URZ, 0x5 ;  /* 0x0000000405057291 */ /* 0x000fe2000f8f283f */
[----:B------:R-:W-:Y:S01]  /*0fd0*/  LOP3.LUT R23, R4, 0x30, RZ, 0xc0, !PT ;  /* 0x0000003004177812 */ /* 0x000fe200078ec0ff */
[----:B------:R-:W-:Y:S01]  /*0fe0*/  IMAD.U32 R6, RZ, RZ, UR6 ;  /* 0x00000006ff067e24 */ /* 0x000fe2000f8e00ff */
[--C-:B------:R-:W-:Y:S01]  /*0ff0*/  LOP3.LUT R22, R5, 0x40, R0.reuse, 0xe2, !PT ;  /* 0x0000004005167812 */ /* 0x100fe200078ee200 */
[----:B------:R-:W-:Y:S01]  /*1000*/  USHF.R.S32.HI UR43, URZ, 0x5, UR5 ;  /* 0x000000053f2b7899 */ /* 0x000fe20008011405 */
[-C--:B------:R-:W-:Y:S01]  /*1010*/  IADD3 R5, RZ, -R23.reuse, -R0 ;  /* 0x80000017ff057210 */ /* 0x080fe20007ffe800 */
[----:B------:R-:W-:Y:S01]  /*1020*/  ULDC UR4, c[0x0][0x284] ;  /* 0x0000a10000047ab9 */ /* 0x000fe20000000800 */
[C---:B--2---:R-:W-:Y:S01]  /*1030*/  LOP3.LUT R57, R3.reuse, 0x3, RZ, 0xc0, !PT ;  /* 0x0000000303397812 */ /* 0x044fe200078ec0ff */
[----:B------:R-:W-:Y:S01]  /*1040*/  UISETP.LT.AND UP0, UPT, UR43, 0x1, UPT ;  /* 0x000000012b00788c */ /* 0x000fe2000bf01270 */
[----:B------:R-:W-:Y:S01]  /*1050*/  LOP3.LUT R60, R3, 0x80, RZ, 0xc0, !PT ;  /* 0x00000080033c7812 */ /* 0x000fe200078ec0ff */
[----:B------:R-:W-:Y:S01]  /*1060*/  IMAD R5, R14, -0x40, R5 ;  /* 0xffffffc00e057824 */ /* 0x000fe200078e0205 */
[----:B------:R-:W-:Y:S01]  /*1070*/  LOP3.LUT R22, R22, R23, RZ, 0xfc, !PT ;  /* 0x0000001716167212 */ /* 0x000fe200078efcff */
[----:B------:R-:W-:Y:S01]  /*1080*/  USEL UR44, UR43, 0x1, UP0 ;  /* 0x000000012b2c7887 */ /* 0x000fe20008000000 */
[-C--:B---3--:R-:W-:Y:S01]  /*1090*/  SHF.L.U32 R7, R7, R58.reuse, RZ ;  /* 0x0000003a07077219 */ /* 0x088fe200000006ff */
[----:B------:R-:W-:Y:S01]  /*10a0*/  IMAD R57, R57, -0x2, R6 ;  /* 0xfffffffe39397824 */ /* 0x000fe200078e0206 */
[----:B------:R-:W-:Y:S01]  /*10b0*/  SHF.L.U32 R58, R9, R58, RZ ;  /* 0x0000003a093a7219 */ /* 0x000fe200000006ff */
[----:B------:R-:W-:Y:S01]  /*10c0*/  IMAD.SHL.U32 R59, R3, 0x2, RZ ;  /* 0x00000002033b7824 */ /* 0x000fe200078e00ff */
[----:B------:R-:W-:Y:S01]  /*10d0*/  SHF.R.U32.HI R60, RZ, 0x7, R60 ;  /* 0x00000007ff3c7819 */ /* 0x000fe2000001163c */
[----:B------:R-:W-:Y:S01]  /*10e0*/  VIADD R62, R5, UR4 ;  /* 0x00000004053e7c36 */ /* 0x000fe20008000000 */
[----:B------:R-:W-:Y:S01]  /*10f0*/  LOP3.LUT R61, RZ, R7, RZ, 0x33, !PT ;  /* 0x00000007ff3d7212 */ /* 0x000fe200078e33ff */
[----:B------:R-:W-:Y:S01]  /*1100*/  IMAD.MOV.U32 R23, RZ, RZ, RZ ;  /* 0x000000ffff177224 */ /* 0x000fe200078e00ff */
[----:B------:R-:W-:Y:S01]  /*1110*/  UIADD3 UR44, UR43, -UR44, URZ ;  /* 0x8000002c2b2c7290 */ /* 0x000fe2000fffe03f */
[----:B------:R-:W-:Y:S01]  /*1120*/  UMOV UR40, URZ ;  /* 0x0000003f00287c82 */ /* 0x000fe20008000000 */
[----:B------:R-:W-:-:S10]  /*1130*/  UMOV UR41, URZ ;  /* 0x0000003f00297c82 */ /* 0x000fd40008000000 */
.L_x_98:
[----:B0-----:R-:W0:Y:S01]  /*1140*/  SHFL.IDX PT, R0, R60, RZ, 0x1f ;  /* 0x00001fff3c007589 */ /* 0x001e2200000e0000 */
[----:B------:R-:W1:Y:S01]  /*1150*/  S2UR UR7, SR_CgaCtaId ;  /* 0x00000000000779c3 */ /* 0x000e620000008800 */
[----:B------:R-:W-:Y:S01]  /*1160*/  UMOV UR6, 0x400 ;  /* 0x0000040000067882 */ /* 0x000fe20000000000 */
[----:B0-----:R-:W-:Y:S01]  /*1170*/  R2UR UR4, R0 ;  /* 0x00000000000472ca */ /* 0x001fe200000e0000 */
[----:B-1----:R-:W-:-:S12]  /*1180*/  ULEA UR6, UR7, UR6, 0x18 ;  /* 0x0000000607067291 */ /* 0x002fd8000f8ec03f */
[----:B------:R-:W-:-:S04]  /*1190*/  ULEA.HI UR5, UR4, UR4, URZ, 0x1 ;  /* 0x0000000404057291 */ /* 0x000fc8000f8f083f */
[----:B------:R-:W-:-:S04]  /*11a0*/  ULOP3.LUT UR5, UR5, 0x1ffffe, URZ, 0xc0, !UPT ;  /* 0x001ffffe05057892 */ /* 0x000fc8000f8ec03f */
[----:B------:R-:W-:-:S03]  /*11b0*/  UIADD3 UR5, UR4, -UR5, URZ ;  /* 0x8000000504057290 */ /* 0x000fc6000fffe03f */
[----:B------:R-:W-:Y:S01]  /*11c0*/  ULDC UR4, c[0x0][0x28c] ;  /* 0x0000a30000047ab9 */ /* 0x000fe20000000800 */
[----:B------:R-:W-:Y:S01]  /*11d0*/  ULEA UR5, UR5, UR6, 0xb ;  /* 0x0000000605057291 */ /* 0x000fe2000f8e583f */
[----:B------:R-:W-:-:S03]  /*11e0*/  ISETP.LT.AND P0, PT, RZ, UR4, PT ;  /* 0x00000004ff007c0c */ /* 0x000fc6000bf01270 */
[----:B------:R-:W-:-:S04]  /*11f0*/  UIADD3 UR5, UR5, 0x100, URZ ;  /* 0x0000010005057890 */ /* 0x000fc8000fffe03f */
[----:B------:R-:W-:-:S04]  /*1200*/  USHF.R.U32.HI UR5, URZ, 0x4, UR5 ;  /* 0x000000043f057899 */ /* 0x000fc80008011605 */
[----:B------:R-:W-:-:S04]  /*1210*/  ULOP3.LUT UR5, UR5, 0x3fff, URZ, 0xc0, !UPT ;  /* 0x00003fff05057892 */ /* 0x000fc8000f8ec03f */
[----:B------:R-:W-:Y:S01]  /*1220*/  ULOP3.LUT UR45, UR5, 0x10000, URZ, 0xfc, !UPT ;  /* 0x00010000052d7892 */ /* 0x000fe2000f8efc3f */
[----:B---34-:R-:W-:Y:S11]  /*1230*/  @P0 BRA `(.L_x_13) ;  /* 0x0000000000400947 */ /* 0x018ff60003800000 */
[----:B------:R-:W-:Y:S01]  /*1240*/  MOV R0, 0x0 ;  /* 0x0000000000007802 */ /* 0x000fe20000000f00 */
[----:B------:R-:W-:Y:S01]  /*1250*/  ULDC.64 UR4, c[0x4][0x68] ;  /* 0x01001a0000047ab9 */ /* 0x000fe20000000a00 */
[----:B------:R-:W-:Y:S01]  /*1260*/  ULDC.64 UR6, c[0x4][0x8] ;  /* 0x0100020000067ab9 */ /* 0x000fe20000000a00 */
[----:B------:R-:W-:Y:S01]  /*1270*/  IMAD.U32 R4, RZ, RZ, UR4 ;  /* 0x00000004ff047e24 */ /* 0x000fe2000f8e00ff */
[----:B------:R0:W1:Y:S01]  /*1280*/  LDC.64 R14, c[0x4][R0] ;  /* 0x01000000000e7b82 */ /* 0x0000620000000a00 */
[----:B------:R-:W-:Y:S01]  /*1290*/  IMAD.U32 R5, RZ, RZ, UR5 ;  /* 0x00000005ff057e24 */ /* 0x000fe2000f8e00ff */
[----:B------:R-:W-:Y:S01]  /*12a0*/  ULDC.64 UR4, c[0x4][0x70] ;  /* 0x01001c0000047ab9 */ /* 0x000fe20000000a00 */
[----:B------:R-:W-:Y:S02]  /*12b0*/  IMAD.U32 R10, RZ, RZ, UR6 ;  /* 0x00000006ff0a7e24 */ /* 0x000fe4000f8e00ff */
[----:B------:R-:W-:Y:S02]  /*12c0*/  IMAD.U32 R6, RZ, RZ, UR4 ;  /* 0x00000004ff067e24 */ /* 0x000fe4000f8e00ff */
[----:B------:R-:W-:-:S02]  /*12d0*/  IMAD.U32 R7, RZ, RZ, UR5 ;  /* 0x00000005ff077e24 */ /* 0x000fc4000f8e00ff */
[----:B------:R-:W-:Y:S02]  /*12e0*/  IMAD.U32 R11, RZ, RZ, UR7 ;  /* 0x00000007ff0b7e24 */ /* 0x000fe4000f8e00ff */
[----:B------:R-:W-:Y:S02]  /*12f0*/  IMAD.MOV.U32 R8, RZ, RZ, 0x1e1 ;  /* 0x000001e1ff087424 */ /* 0x000fe400078e00ff */
[----:B------:R-:W-:Y:S02]  /*1300*/  IMAD.MOV.U32 R12, RZ, RZ, 0x1 ;  /* 0x00000001ff0c7424 */ /* 0x000fe400078e00ff */
[----:B0-----:R-:W-:-:S07]  /*1310*/  IMAD.MOV.U32 R13, RZ, RZ, RZ ;  /* 0x000000ffff0d7224 */ /* 0x001fce00078e00ff */
[----:B------:R-:W-:-:S07]  /*1320*/  LEPC R20, `(.L_x_13) ;  /* 0x000000001014794e */ /* 0x000fce0000000000 */
[----:B-1---5:R-:W-:Y:S05]  /*1330*/  CALL.ABS.NOINC R14 ;  /* 0x000000000e007343 */ /* 0x022fea0003c00000 */
.L_x_13:
[----:B------:R-:W-:-:S04]  /*1340*/  LOP3.LUT R0, R18, 0x1, RZ, 0xfc, !PT ;  /* 0x0000000112007812 */ /* 0x000fc800078efcff */
[----:B------:R-:W-:-:S13]  /*1350*/  ISETP.NE.AND P0, PT, R0, 0x3, PT ;  /* 0x000000030000780c */ /* 0x000fda0003f05270 */
[----:B------:R-:W-:Y:S05]  /*1360*/  @!P0 BRA `(.L_x_14) ;  /* 0x0000000000048947 */ /* 0x000fea0003800000 */
[----:B------:R-:W-:Y:S01]  /*1370*/  BPT.TRAP 0x1 ;  /* 0x000000040000795c */ /* 0x000fe20000300000 */
.L_x_14:
[----:B------:R-:W0:Y:S01]  /*1380*/  S2UR UR5, SR_CgaCtaId ;  /* 0x00000000000579c3 */ /* 0x000e220000008800 */
[----:B------:R-:W-:Y:S01]  /*1390*/  UMOV UR4, 0x400 ;  /* 0x0000040000047882 */ /* 0x000fe20000000000 */
[----:B------:R-:W-:Y:S02]  /*13a0*/  IMAD.U32 R0, RZ, RZ, UR40 ;  /* 0x00000028ff007e24 */ /* 0x000fe4000f8e00ff */
[----:B------:R-:W-:-:S03]  /*13b0*/  IMAD.U32 R3, RZ, RZ, UR41 ;  /* 0x00000029ff037e24 */ /* 0x000fc6000f8e00ff */
[----:B------:R-:W-:Y:S01]  /*13c0*/  SHF.L.U32 R0, R0, 0x1f, RZ ;  /* 0x0000001f00007819 */ /* 0x000fe200000006ff */
[----:B0-----:R-:W-:-:S06]  /*13d0*/  ULEA UR4, UR5, UR4, 0x18 ;  /* 0x0000000405047291 */ /* 0x001fcc000f8ec03f */
[----:B------:R-:W-:-:S04]  /*13e0*/  IMAD.U32 R6, RZ, RZ, UR4 ;  /* 0x00000004ff067e24 */ /* 0x000fc8000f8e00ff */
[----:B------:R-:W-:-:S04]  /*13f0*/  IMAD R3, R3, 0x8, R6 ;  /* 0x0000000803037824 */ /* 0x000fc800078e0206 */
[----:B------:R0:W1:Y:S01]  /*1400*/  SYNCS.PHASECHK.TRANS64.TRYWAIT P1, [R3+URZ], R0 ;  /* 0x00000000030075a7 */ /* 0x000062000802017f */
[----:B------:R-:W-:Y:S05]  /*1410*/  @!P0 BRA `(.L_x_15) ;  /* 0x0000000000048947 */ /* 0x000fea0003800000 */
[----:B------:R-:W-:Y:S01]  /*1420*/  BPT.TRAP 0x1 ;  /* 0x000000040000795c */ /* 0x000fe20000300000 */
.L_x_15:
[----:B------:R-:W-:-:S05]  /*1430*/  IMAD.U32 R4, RZ, RZ, UR44 ;  /* 0x0000002cff047e24 */ /* 0x000fca000f8e00ff */
[----:B------:R-:W-:Y:S01]  /*1440*/  ISETP.GE.AND P2, PT, R4, 0x1, PT ;  /* 0x000000010400780c */ /* 0x000fe20003f46270 */
[----:B-1----:R-:W-:-:S12]  /*1450*/  @P1 BRA `(.L_x_16) ;  /* 0x0000000000081947 */ /* 0x002fd80003800000 */
[----:B------:R-:W1:Y:S02]  /*1460*/  SYNCS.PHASECHK.TRANS64.TRYWAIT P1, [R3+URZ], R0 ;  /* 0x00000000030075a7 */ /* 0x000e64000802017f */
[----:B-1----:R-:W-:Y:S05]  /*1470*/  @!P1 BRA `(.L_x_17) ;  /* 0x0000003c00989947 */ /* 0x002fea0003800000 */
.L_x_16:
[----:B------:R-:W-:Y:S05]  /*1480*/  WARPSYNC.ALL ;  /* 0x0000000000007948 */ /* 0x000fea0003800000 */
[----:B------:R-:W-:Y:S01]  /*1490*/  R2UR UR4, R6 ;  /* 0x00000000060472ca */ /* 0x000fe200000e0000 */
[----:B------:R-:W-:Y:S01]  /*14a0*/  WARPGROUP.ARRIVE ;  /* 0x00000000000079c5 */ /* 0x000fe20000000000 */
[----:B------:R-:W-:Y:S01]  /*14b0*/  UMOV UR5, 0xc0000010 ;  /* 0xc000001000057882 */ /* 0x000fe20000000000 */
[----:B------:R-:W-:-:S10]  /*14c0*/  UMOV UR7, 0xc0000010 ;  /* 0xc000001000077882 */ /* 0x000fd40000000000 */
[----:B------:R-:W-:-:S04]  /*14d0*/  UIADD3 UR4, UR4, 0x3100, URZ ;  /* 0x0000310004047890 */ /* 0x000fc8000fffe03f */
[----:B------:R-:W-:-:S04]  /*14e0*/  USHF.R.U32.HI UR4, URZ, 0x4, UR4 ;  /* 0x000000043f047899 */ /* 0x000fc80008011604 */
[----:B------:R-:W-:-:S04]  /*14f0*/  ULOP3.LUT UR4, UR4, 0x3fff, URZ, 0xc0, !UPT ;  /* 0x00003fff04047892 */ /* 0x000fc8000f8ec03f */
[----:B------:R-:W-:Y:S02]  /*1500*/  ULOP3.LUT UR9, UR4, 0x10000, URZ, 0xfc, !UPT ;  /* 0x0001000004097892 */ /* 0x000fe4000f8efc3f */
[----:B------:R-:W-:Y:S02]  /*1510*/  ULEA UR4, UR41, UR45, 0x8 ;  /* 0x0000002d29047291 */ /* 0x000fe4000f8e403f */
[----:B------:R-:W-:-:S09]  /*1520*/  ULEA UR6, UR41, UR9, 0x7 ;  /* 0x0000000929067291 */ /* 0x000fd2000f8e383f */
[----:B------:R-:W-:Y:S03]  /*1530*/  IGMMA.64x64x32.S8.S8 R24, gdesc[UR4], RZ, !UPT, gsb0 ;  /* 0x01e00000041879f1 */ /* 0x000fe6000c0410ff */
[----:B------:R-:W-:Y:S02]  /*1540*/  WARPGROUP.DEPBAR.LE gsb0, 0x0 ;  /* 0x00008000000079c5 */ /* 0x000fe40000010000 */
[----:B------:R-:W-:Y:S05]  /*1550*/  @!P2 BRA `(.L_x_18) ;  /* 0x0000000000c8a947 */ /* 0x000fea0003800000 */
[----:B------:R-:W-:Y:S01]  /*1560*/  UIADD3 UR4, UR41, 0x1, URZ ;  /* 0x0000000129047890 */ /* 0x000fe2000fffe03f */
[----:B01----:R-:W-:Y:S02]  /*1570*/  IMAD.U32 R0, RZ, RZ, UR44 ;  /* 0x0000002cff007e24 */ /* 0x003fe4000f8e00ff */
[----:B------:R-:W-:Y:S01]  /*1580*/  IMAD.U32 R3, RZ, RZ, UR41 ;  /* 0x00000029ff037e24 */ /* 0x000fe2000f8e00ff */
[----:B------:R-:W-:-:S04]  /*1590*/  UISETP.NE.AND UP0, UPT, UR4, 0x3, UPT ;  /* 0x000000030400788c */ /* 0x000fc8000bf05270 */
[----:B------:R-:W-:Y:S02]  /*15a0*/  USEL UR5, URZ, 0x1, UP0 ;  /* 0x000000013f057887 */ /* 0x000fe40008000000 */
[----:B------:R-:W-:Y:S02]  /*15b0*/  USEL UR8, UR4, URZ, UP0 ;  /* 0x0000003f04087287 */ /* 0x000fe40008000000 */
[----:B------:R-:W-:-:S06]  /*15c0*/  ULOP3.LUT UR5, UR40, UR5, URZ, 0x3c, !UPT ;  /* 0x0000000528057292 */ /* 0x000fcc000f8e3c3f */
[----:B------:R-:W-:-:S07]  /*15d0*/  IMAD.U32 R7, RZ, RZ, UR5 ;  /* 0x00000005ff077e24 */ /* 0x000fce000f8e00ff */
.L_x_25:
[----:B0-----:R-:W-:Y:S05]  /*15e0*/  @!P0 BRA `(.L_x_19) ;  /* 0x0000000000048947 */ /* 0x001fea0003800000 */
[----:B------:R-:W-:Y:S01]  /*15f0*/  BPT.TRAP 0x1 ;  /* 0x000000040000795c */ /* 0x000fe20000300000 */
.L_x_19:
[----:B------:R-:W0:Y:S01]  /*1600*/  S2UR UR5, SR_CgaCtaId ;  /* 0x00000000000579c3 */ /* 0x000e220000008800 */
[----:B------:R-:W-:Y:S01]  /*1610*/  UMOV UR4, 0x400 ;  /* 0x0000040000047882 */ /* 0x000fe20000000000 */
[----:B------:R-:W-:Y:S01]  /*1620*/  IMAD.U32 R5, RZ, RZ, UR8 ;  /* 0x00000008ff057e24 */ /* 0x000fe2000f8e00ff */
[----:B------:R-:W-:Y:S01]  /*1630*/  SHF.L.U32 R4, R7, 0x1f, RZ ;  /* 0x0000001f07047819 */ /* 0x000fe200000006ff */
[----:B0-----:R-:W-:-:S06]  /*1640*/  ULEA UR4, UR5, UR4, 0x18 ;  /* 0x0000000405047291 */ /* 0x001fcc000f8ec03f */
[----:B------:R-:W-:-:S04]  /*1650*/  IMAD.U32 R6, RZ, RZ, UR4 ;  /* 0x00000004ff067e24 */ /* 0x000fc8000f8e00ff */
[----:B------:R-:W-:-:S04]  /*1660*/  IMAD R5, R5, 0x8, R6 ;  /* 0x0000000805057824 */ /* 0x000fc800078e0206 */
[----:B------:R0:W1:Y:S01]  /*1670*/  SYNCS.PHASECHK.TRANS64.TRYWAIT P1, [R5+URZ], R4 ;  /* 0x00000004050075a7 */ /* 0x000062000802017f */
[----:B------:R-:W-:Y:S05]  /*1680*/  @!P0 BRA `(.L_x_20) ;  /* 0x0000000000048947 */ /* 0x000fea0003800000 */
[----:B------:R-:W-:Y:S01]  /*1690*/  BPT.TRAP 0x1 ;  /* 0x000000040000795c */ /* 0x000fe20000300000 */
.L_x_20:
[----:B-1----:R-:W-:Y:S05]  /*16a0*/  @P1 BRA `(.L_x_21) ;  /* 0x0000000000081947 */ /* 0x002fea0003800000 */
[----:B------:R-:W1:Y:S02]  /*16b0*/  SYNCS.PHASECHK.TRANS64.TRYWAIT P1, [R5+URZ], R4 ;  /* 0x00000004050075a7 */ /* 0x000e64000802017f */
[----:B-1----:R-:W-:Y:S05]  /*16c0*/  @!P1 BRA `(.L_x_22) ;  /* 0x0000003c00189947 */ /* 0x002fea0003800000 */
.L_x_21:
[----:B------:R-:W-:Y:S01]  /*16d0*/  ULEA UR4, UR8, UR45, 0x8 ;  /* 0x0000002d08047291 */ /* 0x000fe2000f8e403f */
[----:B------:R-:W-:Y:S01]  /*16e0*/  WARPGROUP.ARRIVE ;  /* 0x00000000000079c5 */ /* 0x000fe20000000000 */
[----:B------:R-:W-:Y:S01]  /*16f0*/  ULEA UR6, UR8, UR9, 0x7 ;  /* 0x0000000908067291 */ /* 0x000fe2000f8e383f */
[----:B------:R-:W-:Y:S01]  /*1700*/  UMOV UR5, 0xc0000010 ;  /* 0xc000001000057882 */ /* 0x000fe20000000000 */
[----:B------:R-:W-:-:S07]  /*1710*/  UMOV UR7, 0xc0000010 ;  /* 0xc000001000077882 */ /* 0x000fce0000000000 */
[----:B------:R-:W-:Y:S03]  /*1720*/  IGMMA.64x64x32.S8.S8 R24, gdesc[UR4], R24, gsb0 ;  /* 0x01e00000041879f1 */ /* 0x000fe60008041018 */
[----:B------:R-:W-:Y:S02]  /*1730*/  WARPGROUP.DEPBAR.LE gsb0, 0x0 ;  /* 0x00008000000079c5 */ /* 0x000fe40000010000 */
[----:B------:R-:W-:Y:S05]  /*1740*/  @!P0 BRA `(.L_x_23) ;  /* 0x0000000000048947 */ /* 0x000fea0003800000 */
[----:B------:R-:W-:Y:S01]  /*1750*/  BPT.TRAP 0x1 ;  /* 0x000000040000795c */ /* 0x000fe20000300000 */
.L_x_23:
[----:B01----:R-:W-:Y:S01]  /*1760*/  IMAD R4, R3, 0x8, R6 ;  /* 0x0000000803047824 */ /* 0x003fe200078e0206 */
[----:B------:R-:W-:-:S03]  /*1770*/  ISETP.GT.U32.AND P1, PT, R18, 0x1, PT ;  /* 0x000000011200780c */ /* 0x000fc60003f24070 */
[----:B------:R-:W-:-:S05]  /*1780*/  VIADD R4, R4, 0x18 ;  /* 0x0000001804047836 */ /* 0x000fca0000000000 */
[----:B------:R-:W-:-:S04]  /*1790*/  PRMT R4, RZ, 0x654, R4 ;  /* 0x00000654ff047816 */ /* 0x000fc80000000004 */
[----:B------:R0:W-:Y:S01]  /*17a0*/  SYNCS.ARRIVE.TRANS64.RED.A1T0 RZ, [R4+URZ], RZ ;  /* 0x000000ff04ff79a7 */ /* 0x0001e2000810043f */
[----:B------:R-:W-:Y:S05]  /*17b0*/  @P1 BRA `(.L_x_24) ;  /* 0x0000000000041947 */ /* 0x000fea0003800000 */
[----:B------:R-:W-:Y:S01]  /*17c0*/  BPT.TRAP 0x1 ;  /* 0x000000040000795c */ /* 0x000fe20000300000 */
.L_x_24:
[----:B------:R-:W-:Y:S01]  /*17d0*/  UIADD3 UR8, UR8, 0x1, URZ ;  /* 0x0000000108087890 */ /* 0x000fe2000fffe03f */
[C---:B------:R-:W-:Y:S01]  /*17e0*/  ISETP.GT.AND P2, PT, R0.reuse, 0x1, PT ;  /* 0x000000010000780c */ /* 0x040fe20003f44270 */
[----:B------:R-:W-:Y:S02]  /*17f0*/  VIADD R3, R3, 0x1 ;  /* 0x0000000103037836 */ /* 0x000fe40000000000 */
[----:B------:R-:W-:Y:S01]  /*1800*/  UISETP.NE.AND UP0, UPT, UR8, 0x3, UPT ;  /* 0x000000030800788c */ /* 0x000fe2000bf05270 */
[----:B------:R-:W-:Y:S02]  /*1810*/  VIADD R0, R0, 0xffffffff ;  /* 0xffffffff00007836 */ /* 0x000fe40000000000 */
[C---:B------:R-:W-:Y:S01]  /*1820*/  ISETP.NE.AND P1, PT, R3.reuse, 0x3, PT ;  /* 0x000000030300780c */ /* 0x040fe20003f25270 */
[----:B------:R-:W-:Y:S02]  /*1830*/  USEL UR4, URZ, 0x1, UP0 ;  /* 0x000000013f047887 */ /* 0x000fe40008000000 */
[----:B------:R-:W-:Y:S01]  /*1840*/  USEL UR8, UR8, URZ, UP0 ;  /* 0x0000003f08087287 */ /* 0x000fe20008000000 */
[----:B------:R-:W-:-:S03]  /*1850*/  SEL R3, R3, RZ, P1 ;  /* 0x000000ff03037207 */ /* 0x000fc60000800000 */
[----:B------:R-:W-:Y:S01]  /*1860*/  LOP3.LUT R7, R7, UR4, RZ, 0x3c, !PT ;  /* 0x0000000407077c12 */ /* 0x000fe2000f8e3cff */
[----:B------:R-:W-:Y:S07]  /*1870*/  @P2 BRA `(.L_x_25) ;  /* 0xfffffffc00582947 */ /* 0x000fee000383ffff */
.L_x_18:
[----:B01----:R-:W0:Y:S02]  /*1880*/  LDC R0, c[0x0][0x28c] ;  /* 0x0000a300ff007b82 */ /* 0x003e240000000800 */
[----:B0-----:R-:W-:-:S13]  /*1890*/  ISETP.GE.AND P1, PT, R0, 0x1, PT ;  /* 0x000000010000780c */ /* 0x001fda0003f26270 */
[----:B------:R-:W-:Y:S05]  /*18a0*/  @!P1 BRA `(.L_x_26) ;  /* 0x0000000000389947 */ /* 0x000fea0003800000 */
[----:B------:R-:W-:Y:S05]  /*18b0*/  @!P0 BRA `(.L_x_27) ;  /* 0x0000000000048947 */ /* 0x000fea0003800000 */
[----:B------:R-:W-:Y:S01]  /*18c0*/  BPT.TRAP 0x1 ;  /* 0x000000040000795c */ /* 0x000fe20000300000 */
.L_x_27:
[----:B------:R-:W-:Y:S01]  /*18d0*/  UIADD3 UR6, UR44, UR41, URZ ;  /* 0x000000292c067290 */ /* 0x000fe2000fffe03f */
[----:B------:R-:W-:-:S03]  /*18e0*/  ISETP.GT.U32.AND P0, PT, R18, 0x1, PT ;  /* 0x000000011200780c */ /* 0x000fc60003f04070 */
[----:B------:R-:W-:-:S04]  /*18f0*/  UIMAD.WIDE.U32 UR4, UR6, -0x55555555, URZ ;  /* 0xaaaaaaab060478a5 */ /* 0x000fc8000f8e003f */
[----:B------:R-:W-:-:S04]  /*1900*/  USHF.R.U32.HI UR4, URZ, 0x1, UR5 ;  /* 0x000000013f047899 */ /* 0x000fc80008011605 */
[----:B------:R-:W-:-:S06]  /*1910*/  UIMAD UR6, UR4, -0x3, UR6 ;  /* 0xfffffffd040678a4 */ /* 0x000fcc000f8e0206 */
[----:B------:R-:W-:-:S04]  /*1920*/  IMAD.U32 R3, RZ, RZ, UR6 ;  /* 0x00000006ff037e24 */ /* 0x000fc8000f8e00ff */
[----:B------:R-:W-:-:S04]  /*1930*/  IMAD R0, R3, 0x8, R6 ;  /* 0x0000000803007824 */ /* 0x000fc800078e0206 */
[----:B------:R-:W-:-:S05]  /*1940*/  VIADD R0, R0, 0x18 ;  /* 0x0000001800007836 */ /* 0x000fca0000000000 */
[----:B------:R-:W-:-:S04]  /*1950*/  PRMT R0, RZ, 0x654, R0 ;  /* 0x00000654ff007816 */ /* 0x000fc80000000000 */
[----:B------:R0:W-:Y:S01]  /*1960*/  SYNCS.ARRIVE.TRANS64.RED.A1T0 RZ, [R0+URZ], RZ ;  /* 0x000000ff00ff79a7 */ /* 0x0001e2000810043f */
[----:B------:R-:W-:Y:S05]  /*1970*/  @P0 BRA `(.L_x_26) ;  /* 0x0000000000040947 */ /* 0x000fea0003800000 */
[----:B------:R-:W-:Y:S01]  /*1980*/  BPT.TRAP 0x1 ;  /* 0x000000040000795c */ /* 0x000fe20000300000 */
.L_x_26:
[----:B------:R-:W-:Y:S01]  /*1990*/  IMAD.SHL.U32 R64, R64, 0x40, RZ ;  /* 0x0000004040407824 */ /* 0x000fe200078e00ff */
[----:B------:R-:W-:Y:S01]  /*19a0*/  UIADD3 UR41, UR43, UR41, URZ ;  /* 0x000000292b297290 */ /* 0x000fe2000fffe03f */
[----:B------:R-:W-:Y:S01]  /*19b0*/  IMAD.SHL.U32 R3, R65, 0x80, RZ ;  /* 0x0000008041037824 */ /* 0x000fe200078e00ff */
[----:B------:R-:W-:Y:S01]  /*19c0*/  ULDC UR7, c[0x0][0x288] ;  /* 0x0000a20000077ab9 */ /* 0x000fe20000000800 */
[----:B------:R-:W-:Y:S01]  /*19d0*/  ULDC UR10, c[0x0][0x284] ;  /* 0x0000a100000a7ab9 */ /* 0x000fe20000000800 */
[----:B------:R-:W-:Y:S01]  /*19e0*/  UISETP.GT.U32.AND UP0, UPT, UR41, 0x2, UPT ;  /* 0x000000022900788c */ /* 0x000fe2000bf04070 */
[C---:B------:R-:W-:Y:S01]  /*19f0*/  ISETP.GE.AND P0, PT, R64.reuse, UR7, PT ;  /* 0x0000000740007c0c */ /* 0x040fe2000bf06270 */
[----:B------:R-:W-:Y:S01]  /*1a00*/  UISETP.GE.U32.AND UP1, UPT, UR43, 0x3, UPT ;  /* 0x000000032b00788c */ /* 0x000fe2000bf26070 */
[----:B------:R-:W-:Y:S01]  /*1a10*/  SHF.R.S32.HI R12, RZ, 0x1f, R67 ;  /* 0x0000001fff0c7819 */ /* 0x000fe20000011443 */
[----:B------:R-:W-:Y:S01]  /*1a20*/  UISETP.LT.U32.AND UP0, UPT, UR43, 0x3, UP0 ;  /* 0x000000032b00788c */ /* 0x000fe20008701070 */
[----:B------:R-:W-:Y:S01]  /*1a30*/  ISETP.GE.OR P0, PT, R3, UR10, P0 ;  /* 0x0000000a03007c0c */ /* 0x000fe20008706670 */
[----:B------:R-:W-:Y:S01]  /*1a40*/  UIMAD.WIDE.U32 UR4, UR41, -0x55555555, URZ ;  /* 0xaaaaaaab290478a5 */ /* 0x000fe2000f8e003f */
[----:B------:R-:W-:Y:S01]  /*1a50*/  LOP3.LUT R8, R64, 0x6, R59, 0xf8, !PT ;  /* 0x0000000640087812 */ /* 0x000fe200078ef83b */
[----:B------:R-:W-:Y:S01]  /*1a60*/  USEL UR6, URZ, 0x1, !UP0 ;  /* 0x000000013f067887 */ /* 0x000fe2000c000000 */
[----:B------:R-:W-:-:S02]  /*1a70*/  ULDC.64 UR8, c[0x0][0x5d0] ;  /* 0x0001740000087ab9 */ /* 0x000fc40000000a00 */
[----:B------:R-:W-:Y:S01]  /*1a80*/  SHF.R.S32.HI R9, RZ, 0x1f, R8 ;  /* 0x0000001fff097819 */ /* 0x000fe20000011408 */
[----:B0-----:R-:W-:Y:S01]  /*1a90*/  IMAD R0, R12, UR8, RZ ;  /* 0x000000080c007c24 */ /* 0x001fe2000f8e02ff */
[----:B------:R-:W-:Y:S02]  /*1aa0*/  USHF.R.U32.HI UR4, URZ, 0x1, UR5 ;  /* 0x000000013f047899 */ /* 0x000fe40008011605 */
[----:B------:R-:W-:Y:S01]  /*1ab0*/  ULOP3.LUT UR40, UR40, UR6, URZ, 0x3c, !UPT ;  /* 0x0000000628287292 */ /* 0x000fe2000f8e3c3f */
[C---:B------:R-:W-:Y:S01]  /*1ac0*/  IMAD R7, R67.reuse, UR9, R0 ;  /* 0x0000000943077c24 */ /* 0x040fe2000f8e0200 */
[----:B------:R-:W-:Y:S01]  /*1ad0*/  UIMAD UR41, UR4, -0x3, UR41 ;  /* 0xfffffffd042978a4 */ /* 0x000fe2000f8e0229 */
[----:B------:R-:W-:Y:S01]  /*1ae0*/  IMAD.WIDE.U32 R4, R67, UR8, R8 ;  /* 0x0000000843047c25 */ /* 0x000fe2000f8e0008 */
[----:B------:R-:W-:-:S03]  /*1af0*/  @UP1 ULOP3.LUT UR40, UR40, 0x1, UR4, 0x78, !UPT ;  /* 0x0000000128281892 */ /* 0x000fc6000f8e7804 */
[----:B------:R-:W-:Y:S02]  /*1b00*/  IMAD.IADD R5, R5, 0x1, R7 ;  /* 0x0000000105057824 */ /* 0x000fe400078e0207 */
[----:B------:R-:W-:Y:S01]  /*1b10*/  IMAD.MOV.U32 R0, RZ, RZ, -0x1 ;  /* 0xffffffffff007424 */ /* 0x000fe200078e00ff */
[----:B------:R-:W-:Y:S06]  /*1b20*/  @P0 BRA `(.L_x_28) ;  /* 0x0000001c001c0947 */ /* 0x000fec0003800000 */
[----:B------:R-:W0:Y:S01]  /*1b30*/  LDC.64 R10, c[0x0][0x5c8] ;  /* 0x00017200ff0a7b82 */ /* 0x000e220000000a00 */
[----:B------:R-:W-:Y:S01]  /*1b40*/  IMAD.WIDE R14, R65, 0x80, R22 ;  /* 0x00000080410e7825 */ /* 0x000fe200078e0216 */
[----:B------:R-:W-:Y:S01]  /*1b50*/  ULDC.64 UR4, c[0x0][0x5c0] ;  /* 0x0001700000047ab9 */ /* 0x000fe20000000a00 */
[----:B------:R-:W-:Y:S02]  /*1b60*/  BSSY B0, `(.L_x_28) ;  /* 0x00001c3000007945 */ /* 0x000fe40003800000 */
[----:B------:R-:W-:Y:S02]  /*1b70*/  IMAD.IADD R66, R62, 0x1, -R3 ;  /* 0x000000013e427824 */ /* 0x000fe400078e0a03 */
[----:B------:R-:W-:Y:S02]  /*1b80*/  IMAD.IADD R64, R57, 0x1, -R64 ;  /* 0x0000000139407824 */ /* 0x000fe400078e0a40 */
[-C--:B0-----:R-:W-:Y:S02]  /*1b90*/  IMAD R6, R15, R10.reuse, RZ ;  /* 0x0000000a0f067224 */ /* 0x081fe400078e02ff */
[----:B------:R-:W-:-:S04]  /*1ba0*/  IMAD.WIDE.U32 R4, R14, R10, R4 ;  /* 0x0000000a0e047225 */ /* 0x000fc800078e0004 */
[----:B------:R-:W-:Y:S01]  /*1bb0*/  IMAD R7, R14, R11, R6 ;  /* 0x0000000b0e077224 */ /* 0x000fe200078e0206 */
[----:B------:R-:W-:-:S03]  /*1bc0*/  IADD3 R6, P0, R4, UR4, RZ ;  /* 0x0000000404067c10 */ /* 0x000fc6000ff1e0ff */
[----:B------:R-:W-:Y:S01]  /*1bd0*/  IMAD.IADD R7, R5, 0x1, R7 ;  /* 0x0000000105077824 */ /* 0x000fe200078e0207 */
[----:B------:R-:W-:-:S04]  /*1be0*/  LEA R4, P1, R10, R6, 0x3 ;  /* 0x000000060a047211 */ /* 0x000fc800078218ff */
[----:B------:R-:W-:Y:S02]  /*1bf0*/  IADD3.X R7, R7, UR5, RZ, P0, !PT ;  /* 0x0000000507077c10 */ /* 0x000fe400087fe4ff */
[----:B-----5:R-:W-:Y:S02]  /*1c00*/  ISETP.NE.AND P0, PT, R56, RZ, PT ;  /* 0x000000ff3800720c */ /* 0x020fe40003f05270 */
[----:B------:R-:W-:-:S11]  /*1c10*/  LEA.HI.X R5, R10, R7, R11, 0x3, P1 ;  /* 0x000000070a057211 */ /* 0x000fd600008f1c0b */
[----:B------:R-:W-:Y:S05]  /*1c20*/  @!P0 BRA `(.L_x_29) ;  /* 0x0000001400188947 */ /* 0x000fea0003800000 */
[----:B------:R-:W0:Y:S01]  /*1c30*/  LDC.64 R68, c[0x0][0x5b0] ;  /* 0x00016c00ff447b82 */ /* 0x000e220000000a00 */
[----:B------:R-:W-:Y:S01]  /*1c40*/  ULDC.64 UR4, c[0x0][0x5b8] ;  /* 0x00016e0000047ab9 */ /* 0x000fe20000000a00 */
[----:B------:R-:W-:Y:S01]  /*1c50*/  ISETP.GE.AND P3, PT, R64, 0x1, PT ;  /* 0x000000014000780c */ /* 0x000fe20003f66270 */
[----:B------:R-:W-:Y:S01]  /*1c60*/  IMAD R10, R12, UR4, RZ ;  /* 0x000000040c0a7c24 */ /* 0x000fe2000f8e02ff */
[----:B------:R-:W-:Y:S01]  /*1c70*/  BSSY B1, `(.L_x_30) ;  /* 0x000000e000017945 */ /* 0x000fe20003800000 */
[C---:B------:R-:W-:Y:S01]  /*1c80*/  IMAD.WIDE.U32 R20, R67.reuse, UR4, R8 ;  /* 0x0000000443147c25 */ /* 0x040fe2000f8e0008 */
[----:B------:R-:W-:Y:S02]  /*1c90*/  ISETP.LT.OR P1, PT, R66, 0x1, !P3 ;  /* 0x000000014200780c */ /* 0x000fe40005f21670 */
[----:B------:R-:W1:Y:S01]  /*1ca0*/  LDC.64 R70, c[0x0][0x5a8] ;  /* 0x00016a00ff467b82 */ /* 0x000e620000000a00 */
[----:B------:R-:W-:Y:S02]  /*1cb0*/  IMAD R13, R67, UR5, R10 ;  /* 0x00000005430d7c24 */ /* 0x000fe4000f8e020a */
[----:B------:R-:W-:-:S02]  /*1cc0*/  IMAD.MOV.U32 R12, RZ, RZ, R20 ;  /* 0x000000ffff0c7224 */ /* 0x000fc400078e0014 */
[----:B------:R-:W-:Y:S02]  /*1cd0*/  IMAD.IADD R13, R21, 0x1, R13 ;  /* 0x00000001150d7824 */ /* 0x000fe400078e020d */
[-C--:B0-----:R-:W-:Y:S02]  /*1ce0*/  IMAD R3, R15, R68.reuse, RZ ;  /* 0x000000440f037224 */ /* 0x081fe400078e02ff */
[----:B------:R-:W-:-:S04]  /*1cf0*/  IMAD.WIDE.U32 R8, R14, R68, R12 ;  /* 0x000000440e087225 */ /* 0x000fc800078e000c */
[----:B------:R-:W-:Y:S01]  /*1d00*/  IMAD R65, R14, R69, R3 ;  /* 0x000000450e417224 */ /* 0x000fe200078e0203 */
[----:B-1----:R-:W-:-:S04]  /*1d10*/  IADD3 R8, P0, R8, R70, RZ ;  /* 0x0000004608087210 */ /* 0x002fc80007f1e0ff */
[----:B------:R-:W-:Y:S01]  /*1d20*/  IADD3.X R9, R71, R9, R65, P0, !PT ;  /* 0x0000000947097210 */ /* 0x000fe200007fe441 */
[----:B------:R-:W-:Y:S08]  /*1d30*/  @P1 BRA `(.L_x_31) ;  /* 0x0000000000041947 */ /* 0x000ff00003800000 */
[----:B------:R0:W5:Y:S02]  /*1d40*/  LDG.E.U8 R63, desc[UR38][R8.64] ;  /* 0x00000026083f7981 */ /* 0x000164000c1e1100 */
.L_x_31:
[----:B------:R-:W-:Y:S05]  /*1d50*/  BSYNC B1 ;  /* 0x0000000000017941 */ /* 0x000fea0003800000 */
.L_x_30:
[----:B-----5:R-:W-:Y:S01]  /*1d60*/  LOP3.LUT R3, R63, 0xffff, RZ, 0xc0, !PT ;  /* 0x0000ffff3f037812 */ /* 0x020fe200078ec0ff */
[C---:B------:R-:W-:Y:S01]  /*1d70*/  IMAD.SHL.U32 R10, R68.reuse, 0x8, RZ ;  /* 0x00000008440a7824 */ /* 0x040fe200078e00ff */
[----:B------:R-:W-:Y:S01]  /*1d80*/  SHF.L.U64.HI R11, R68, 0x3, R69 ;  /* 0x00000003440b7819 */ /* 0x000fe20000010245 */
[----:B------:R-:W-:Y:S01]  /*1d90*/  BSSY B1, `(.L_x_32) ;  /* 0x000000e000017945 */ /* 0x000fe20003800000 */
[----:B------:R-:W-:Y:S02]  /*1da0*/  PRMT R3, R3, 0x8880, RZ ;  /* 0x0000888003037816 */ /* 0x000fe400000000ff */
[----:B------:R-:W-:Y:S01]  /*1db0*/  ISETP.GE.AND P2, PT, R64, 0x2, PT ;  /* 0x000000024000780c */ /* 0x000fe20003f46270 */
[----:B------:R-:W-:-:S03]  /*1dc0*/  IMAD.WIDE.U32 R10, R14, R68, R10 ;  /* 0x000000440e0a7225 */ /* 0x000fc600078e000a */
[----:B------:R-:W-:Y:S01]  /*1dd0*/  ISETP.LT.OR P0, PT, R66, 0x1, !P2 ;  /* 0x000000014200780c */ /* 0x000fe20005701670 */
[----:B------:R-:W-:Y:S01]  /*1de0*/  IMAD R14, R3, R56, RZ ;  /* 0x00000038030e7224 */ /* 0x000fe200078e02ff */
[----:B------:R-:W-:Y:S01]  /*1df0*/  IADD3 R10, P4, P5, R20, R70, R10 ;  /* 0x00000046140a7210 */ /* 0x000fe20007d9e00a */
[----:B------:R-:W-:Y:S02]  /*1e00*/  IMAD.IADD R15, R65, 0x1, R11 ;  /* 0x00000001410f7824 */ /* 0x000fe400078e020b */
[----:B------:R-:W-:-:S05]  /*1e10*/  @!P1 IMAD R3, R24, R19, R14 ;  /* 0x0000001318039224 */ /* 0x000fca00078e020e */
[----:B------:R1:W-:Y:S03]  /*1e20*/  @!P1 STG.E.U8 desc[UR38][R6.64], R3 ;  /* 0x0000000306009986 */ /* 0x0003e6000c101126 */
[----:B------:R-:W-:Y:S05]  /*1e30*/  @P0 BRA `(.L_x_33) ;  /* 0x00000000000c0947 */ /* 0x000fea0003800000 */
[----:B------:R-:W1:Y:S02]  /*1e40*/  LDG.E.U8 R63, desc[UR38][R8.64+0x1] ;  /* 0x00000126083f7981 */ /* 0x000e64000c1e1100 */
[----:B-1----:R-:W-:-:S05]  /*1e50*/  PRMT R3, R63, 0x8880, RZ ;  /* 0x000088803f037816 */ /* 0x002fca00000000ff */
[----:B------:R-:W-:-:S07]  /*1e60*/  IMAD R14, R3, R56, RZ ;  /* 0x00000038030e7224 */ /* 0x000fce00078e02ff */
.L_x_33:
[----:B------:R-:W-:Y:S05]  /*1e70*/  BSYNC B1 ;  /* 0x0000000000017941 */ /* 0x000fea0003800000 */
.L_x_32:
[----:B------:R-:W-:Y:S01]  /*1e80*/  ISETP.LT.OR P3, PT, R66, 0x9, !P3 ;  /* 0x000000094200780c */ /* 0x000fe20005f61670 */
[----:B------:R-:W-:Y:S01]  /*1e90*/  @!P0 IMAD R25, R25, R19, R14 ;  /* 0x0000001319198224 */ /* 0x000fe200078e020e */
[C---:B------:R-:W-:Y:S01]  /*1ea0*/  ISETP.GE.AND P1, PT, R64.reuse, 0x9, PT ;  /* 0x000000094000780c */ /* 0x040fe20003f26270 */
[----:B------:R-:W-:Y:S01]  /*1eb0*/  BSSY B1, `(.L_x_34) ;  /* 0x000000b000017945 */ /* 0x000fe20003800000 */
[----:B------:R-:W-:Y:S02]  /*1ec0*/  IADD3.X R11, R13, R71, R15, P4, P5 ;  /* 0x000000470d0b7210 */ /* 0x000fe400027ea40f */
[----:B------:R2:W-:Y:S01]  /*1ed0*/  @!P0 STG.E.U8 desc[UR38][R6.64+0x1], R25 ;  /* 0x0000011906008986 */ /* 0x0005e2000c101126 */
[----:B------:R-:W-:Y:S02]  /*1ee0*/  ISETP.GE.AND P0, PT, R64, 0xa, PT ;  /* 0x0000000a4000780c */ /* 0x000fe40003f06270 */
[C---:B------:R-:W-:Y:S02]  /*1ef0*/  ISETP.LT.OR P2, PT, R66.reuse, 0x9, !P2 ;  /* 0x000000094200780c */ /* 0x040fe40005741670 */
[----:B------:R-:W-:-:S02]  /*1f00*/  ISETP.LT.OR P5, PT, R66, 0x1, !P1 ;  /* 0x000000014200780c */ /* 0x000fc40004fa1670 */
[----:B------:R-:W-:Y:S01]  /*1f10*/  ISETP.LT.OR P4, PT, R66, 0x1, !P0 ;  /* 0x000000014200780c */ /* 0x000fe20004781670 */
[----:B------:R-:W-:-:S12]  /*1f20*/  @P3 BRA `(.L_x_35) ;  /* 0x00000000000c3947 */ /* 0x000fd80003800000 */
[----:B------:R-:W1:Y:S02]  /*1f30*/  LDG.E.U8 R63, desc[UR38][R10.64] ;  /* 0x000000260a3f7981 */ /* 0x000e64000c1e1100 */
[----:B-1----:R-:W-:-:S05]  /*1f40*/  PRMT R3, R63, 0x8880, RZ ;  /* 0x000088803f037816 */ /* 0x002fca00000000ff */
[----:B------:R-:W-:-:S07]  /*1f50*/  IMAD R14, R3, R56, RZ ;  /* 0x00000038030e7224 */ /* 0x000fce00078e02ff */
.L_x_35:
[----:B------:R-:W-:Y:S05]  /*1f60*/  BSYNC B1 ;  /* 0x0000000000017941 */ /* 0x000fea0003800000 */
.L_x_34:
[----:B-1----:R-:W-:Y:S01]  /*1f70*/  @!P3 IMAD R3, R26, R19, R14 ;  /* 0x000000131a03b224 */ /* 0x002fe200078e020e */
[----:B------:R-:W-:Y:S04]  /*1f80*/  BSSY B1, `(.L_x_36) ;  /* 0x0000006000017945 */ /* 0x000fe80003800000 */
[----:B------:R1:W-:Y:S01]  /*1f90*/  @!P3 STG.E.U8 desc[UR38][R4.64], R3 ;  /* 0x000000030400b986 */ /* 0x0003e2000c101126 */
[----:B------:R-:W-:Y:S05]  /*1fa0*/  @P2 BRA `(.L_x_37) ;  /* 0x00000000000c2947 */ /* 0x000fea0003800000 */
[----:B------:R-:W1:Y:S02]  /*1fb0*/  LDG.E.U8 R63, desc[UR38][R10.64+0x1] ;  /* 0x000001260a3f7981 */ /* 0x000e64000c1e1100 */
[----:B-1----:R-:W-:-:S05]  /*1fc0*/  PRMT R3, R63, 0x8880, RZ ;  /* 0x000088803f037816 */ /* 0x002fca00000000ff */
[----:B------:R-:W-:-:S07]  /*1fd0*/  IMAD R14, R3, R56, RZ ;  /* 0x00000038030e7224 */ /* 0x000fce00078e02ff */
.L_x_37:
[----:B------:R-:W-:Y:S05]  /*1fe0*/  BSYNC B1 ;  /* 0x0000000000017941 */ /* 0x000fea0003800000 */
.L_x_36:
[----:B------:R-:W-:Y:S01]  /*1ff0*/  @!P2 IMAD R27, R27, R19, R14 ;  /* 0x000000131b1ba224 */ /* 0x000fe200078e020e */
[----:B------:R-:W-:Y:S04]  /*2000*/  BSSY B1, `(.L_x_38) ;  /* 0x0000006000017945 */ /* 0x000fe80003800000 */
[----:B------:R3:W-:Y:S01]  /*2010*/  @!P2 STG.E.U8 desc[UR38][R4.64+0x1], R27 ;  /* 0x0000011b0400a986 */ /* 0x0007e2000c101126 */
[----:B------:R-:W-:Y:S05]  /*2020*/  @P5 BRA `(.L_x_39) ;  /* 0x00000000000c5947 */ /* 0x000fea0003800000 */
[----:B------:R-:W1:Y:S02]  /*2030*/  LDG.E.U8 R63, desc[UR38][R8.64+0x8] ;  /* 0x00000826083f7981 */ /* 0x000e64000c1e1100 */
[----:B-1----:R-:W-:-:S05]  /*2040*/  PRMT R3, R63, 0x8880, RZ ;  /* 0x000088803f037816 */ /* 0x002fca00000000ff */
[----:B------:R-:W-:-:S07]  /*2050*/  IMAD R14, R3, R56, RZ ;  /* 0x00000038030e7224 */ /* 0x000fce00078e02ff */
.L_x_39:
[----:B------:R-:W-:Y:S05]  /*2060*/  BSYNC B1 ;  /* 0x0000000000017941 */ /* 0x000fea0003800000 */
.L_x_38:
[----:B-1----:R-:W-:Y:S01]  /*2070*/  @!P5 IMAD R3, R28, R19, R14 ;  /* 0x000000131c03d224 */ /* 0x002fe200078e020e */
[----:B------:R-:W-:Y:S04]  /*2080*/  BSSY B1, `(.L_x_40) ;  /* 0x0000006000017945 */ /* 0x000fe80003800000 */
[----:B------:R1:W-:Y:S01]  /*2090*/  @!P5 STG.E.U8 desc[UR38][R6.64+0x8], R3 ;  /* 0x000008030600d986 */ /* 0x0003e2000c101126 */
[----:B------:R-:W-:Y:S05]  /*20a0*/  @P4 BRA `(.L_x_41) ;  /* 0x00000000000c4947 */ /* 0x000fea0003800000 */
[----:B------:R-:W1:Y:S02]  /*20b0*/  LDG.E.U8 R63, desc[UR38][R8.64+0x9] ;  /* 0x00000926083f7981 */ /* 0x000e64000c1e1100 */
[----:B-1----:R-:W-:-:S05]  /*20c0*/  PRMT R3, R63, 0x8880, RZ ;  /* 0x000088803f037816 */ /* 0x002fca00000000ff */
[----:B------:R-:W-:-:S07]  /*20d0*/  IMAD R14, R3, R56, RZ ;  /* 0x00000038030e7224 */ /* 0x000fce00078e02ff */
.L_x_41:
[----:B------:R-:W-:Y:S05]  /*20e0*/  BSYNC B1 ;  /* 0x0000000000017941 */ /* 0x000fea0003800000 */
.L_x_40:
[----:B------:R-:W-:Y:S01]  /*20f0*/  ISETP.LT.OR P1, PT, R66, 0x9, !P1 ;  /* 0x000000094200780c */ /* 0x000fe20004f21670 */
[----:B------:R-:W-:Y:S01]  /*2100*/  @!P4 IMAD R29, R29, R19, R14 ;  /* 0x000000131d1dc224 */ /* 0x000fe200078e020e */
[C---:B------:R-:W-:Y:S01]  /*2110*/  ISETP.GE.AND P3, PT, R64.reuse, 0x11, PT ;  /* 0x000000114000780c */ /* 0x040fe20003f66270 */
[----:B------:R-:W-:Y:S01]  /*2120*/  BSSY B1, `(.L_x_42) ;  /* 0x000000a000017945 */ /* 0x000fe20003800000 */
[----:B------:R-:W-:Y:S02]  /*2130*/  ISETP.GE.AND P2, PT, R64, 0x12, PT ;  /* 0x000000124000780c */ /* 0x000fe40003f46270 */
[----:B------:R4:W-:Y:S01]  /*2140*/  @!P4 STG.E.U8 desc[UR38][R6.64+0x9], R29 ;  /* 0x0000091d0600c986 */ /* 0x0009e2000c101126 */
[C---:B------:R-:W-:Y:S02]  /*2150*/  ISETP.LT.OR P0, PT, R66.reuse, 0x9, !P0 ;  /* 0x000000094200780c */ /* 0x040fe40004701670 */
[C---:B------:R-:W-:Y:S02]  /*2160*/  ISETP.LT.OR P5, PT, R66.reuse, 0x1, !P3 ;  /* 0x000000014200780c */ /* 0x040fe40005fa1670 */
[----:B------:R-:W-:-:S02]  /*2170*/  ISETP.LT.OR P4, PT, R66, 0x1, !P2 ;  /* 0x000000014200780c */ /* 0x000fc40005781670 */
[----:B------:R-:W-:Y:S11]  /*2180*/  @P1 BRA `(.L_x_43) ;  /* 0x00000000000c1947 */ /* 0x000ff60003800000 */
[----:B------:R-:W1:Y:S02]  /*2190*/  LDG.E.U8 R63, desc[UR38][R10.64+0x8] ;  /* 0x000008260a3f7981 */ /* 0x000e64000c1e1100 */
[----:B-1----:R-:W-:-:S05]  /*21a0*/  PRMT R3, R63, 0x8880, RZ ;  /* 0x000088803f037816 */ /* 0x002fca00000000ff */
[----:B------:R-:W-:-:S07]  /*21b0*/  IMAD R14, R3, R56, RZ ;  /* 0x00000038030e7224 */ /* 0x000fce00078e02ff */
.L_x_43:
[----:B------:R-:W-:Y:S05]  /*21c0*/  BSYNC B1 ;  /* 0x0000000000017941 */ /* 0x000fea0003800000 */
.L_x_42:
[----:B-1----:R-:W-:Y:S01]  /*21d0*/  @!P1 IMAD R3, R30, R19, R14 ;  /* 0x000000131e039224 */ /* 0x002fe200078e020e */
[----:B------:R-:W-:Y:S04]  /*21e0*/  BSSY B1, `(.L_x_44) ;  /* 0x0000006000017945 */ /* 0x000fe80003800000 */
[----:B------:R1:W-:Y:S01]  /*21f0*/  @!P1 STG.E.U8 desc[UR38][R4.64+0x8], R3 ;  /* 0x0000080304009986 */ /* 0x0003e2000c101126 */
[----:B------:R-:W-:Y:S05]  /*2200*/  @P0 BRA `(.L_x_45) ;  /* 0x00000000000c0947 */ /* 0x000fea0003800000 */
[----:B------:R-:W1:Y:S02]  /*2210*/  LDG.E.U8 R63, desc[UR38][R10.64+0x9] ;  /* 0x000009260a3f7981 */ /* 0x000e64000c1e1100 */
[----:B-1----:R-:W-:-:S05]  /*2220*/  PRMT R3, R63, 0x8880, RZ ;  /* 0x000088803f037816 */ /* 0x002fca00000000ff */
[----:B------:R-:W-:-:S07]  /*2230*/  IMAD R14, R3, R56, RZ ;  /* 0x00000038030e7224 */ /* 0x000fce00078e02ff */
.L_x_45:
[----:B------:R-:W-:Y:S05]  /*2240*/  BSYNC B1 ;  /* 0x0000000000017941 */ /* 0x000fea0003800000 */
.L_x_44:
[----:B------:R-:W-:Y:S01]  /*2250*/  @!P0 IMAD R31, R31, R19, R14 ;  /* 0x000000131f1f8224 */ /* 0x000fe200078e020e */
[----:B------:R-:W-:Y:S04]  /*2260*/  BSSY B1, `(.L_x_46) ;  /* 0x0000006000017945 */ /* 0x000fe80003800000 */
[----:B------:R0:W-:Y:S01]  /*2270*/  @!P0 STG.E.U8 desc[UR38][R4.64+0x9], R31 ;  /* 0x0000091f04008986 */ /* 0x0001e2000c101126 */
[----:B------:R-:W-:Y:S05]  /*2280*/  @P5 BRA `(.L_x_47) ;  /* 0x00000000000c5947 */ /* 0x000fea0003800000 */
[----:B------:R-:W1:Y:S02]  /*2290*/  LDG.E.U8 R63, desc[UR38][R8.64+0x10] ;  /* 0x00001026083f7981 */ /* 0x000e64000c1e1100 */
[----:B-1----:R-:W-:-:S05]  /*22a0*/  PRMT R3, R63, 0x8880, RZ ;  /* 0x000088803f037816 */ /* 0x002fca00000000ff */
[----:B------:R-:W-:-:S07]  /*22b0*/  IMAD R14, R3, R56, RZ ;  /* 0x00000038030e7224 */ /* 0x000fce00078e02ff */
.L_x_47:
[----:B------:R-:W-:Y:S05]  /*22c0*/  BSYNC B1 ;  /* 0x0000000000017941 */ /* 0x000fea0003800000 */
.L_x_46:
[----:B-1----:R-:W-:Y:S01]  /*22d0*/  @!P5 IMAD R3, R32, R19, R14 ;  /* 0x000000132003d224 */ /* 0x002fe200078e020e */
[----:B------:R-:W-:Y:S04]  /*22e0*/  BSSY B1, `(.L_x_48) ;  /* 0x0000006000017945 */ /* 0x000fe80003800000 */
[----:B------:R1:W-:Y:S01]  /*22f0*/  @!P5 STG.E.U8 desc[UR38][R6.64+0x10], R3 ;  /* 0x000010030600d986 */ /* 0x0003e2000c101126 */
[----:B------:R-:W-:Y:S05]  /*2300*/  @P4 BRA `(.L_x_49) ;  /* 0x00000000000c4947 */ /* 0x000fea0003800000 */
[----:B------:R-:W1:Y:S02]  /*2310*/  LDG.E.U8 R63, desc[UR38][R8.64+0x11] ;  /* 0x00001126083f7981 */ /* 0x000e64000c1e1100 */
[----:B-1----:R-:W-:-:S05]  /*2320*/  PRMT R3, R63, 0x8880, RZ ;  /* 0x000088803f037816 */ /* 0x002fca00000000ff */
[----:B------:R-:W-:-:S07]  /*2330*/  IMAD R14, R3, R56, RZ ;  /* 0x00000038030e7224 */ /* 0x000fce00078e02ff */
.L_x_49:
[----:B------:R-:W-:Y:S05]  /*2340*/  BSYNC B1 ;  /* 0x0000000000017941 */ /* 0x000fea0003800000 */
.L_x_48:
        /* <DEDUP_REMOVED lines=13> */
.L_x_51:
[----:B------:R-:W-:Y:S05]  /*2420*/  BSYNC B1 ;  /* 0x0000000000017941 */ /* 0x000fea0003800000 */
.L_x_50:
[----:B-1----:R-:W-:Y:S01]  /*2430*/  @!P3 IMAD R3, R34, R19, R14 ;  /* 0x000000132203b224 */ /* 0x002fe200078e020e */
[----:B------:R-:W-:Y:S04]  /*2440*/  BSSY B1, `(.L_x_52) ;  /* 0x0000006000017945 */ /* 0x000fe80003800000 */
[----:B------:R1:W-:Y:S01]  /*2450*/  @!P3 STG.E.U8 desc[UR38][R4.64+0x10], R3 ;  /* 0x000010030400b986 */ /* 0x0003e2000c101126 */
[----:B------:R-:W-:Y:S05]  /*2460*/  @P2 BRA `(.L_x_53) ;  /* 0x00000000000c2947 */ /* 0x000fea0003800000 */
[----:B------:R-:W1:Y:S02]  /*2470*/  LDG.E.U8 R63, desc[UR38][R10.64+0x11] ;  /* 0x000011260a3f7981 */ /* 0x000e64000c1e1100 */
[----:B-1----:R-:W-:-:S05]  /*2480*/  PRMT R3, R63, 0x8880, RZ ;  /* 0x000088803f037816 */ /* 0x002fca00000000ff */
[----:B------:R-:W-:-:S07]  /*2490*/  IMAD R14, R3, R56, RZ ;  /* 0x00000038030e7224 */ /* 0x000fce00078e02ff */
.L_x_53:
[----:B------:R-:W-:Y:S05]  /*24a0*/  BSYNC B1 ;  /* 0x0000000000017941 */ /* 0x000fea0003800000 */
.L_x_52:
[----:B------:R-:W-:Y:S01]  /*24b0*/  @!P2 IMAD R35, R35, R19, R14 ;  /* 0x000000132323a224 */ /* 0x000fe200078e020e */
[----:B------:R-:W-:Y:S04]  /*24c0*/  BSSY B1, `(.L_x_54) ;  /* 0x0000006000017945 */ /* 0x000fe80003800000 */
[----:B------:R0:W-:Y:S01]  /*24d0*/  @!P2 STG.E.U8 desc[UR38][R4.64+0x11], R35 ;  /* 0x000011230400a986 */ /* 0x0001e2000c101126 */
[----:B------:R-:W-:Y:S05]  /*24e0*/  @P5 BRA `(.L_x_55) ;  /* 0x00000000000c5947 */ /* 0x000fea0003800000 */
[----:B------:R-:W1:Y:S02]  /*24f0*/  LDG.E.U8 R63, desc[UR38][R8.64+0x18] ;  /* 0x00001826083f7981 */ /* 0x000e64000c1e1100 */
[----:B-1----:R-:W-:-:S05]  /*2500*/  PRMT R3, R63, 0x8880, RZ ;  /* 0x000088803f037816 */ /* 0x002fca00000000ff */
[----:B------:R-:W-:-:S07]  /*2510*/  IMAD R14, R3, R56, RZ ;  /* 0x00000038030e7224 */ /* 0x000fce00078e02ff */
.L_x_55:
[----:B------:R-:W-:Y:S05]  /*2520*/  BSYNC B1 ;  /* 0x0000000000017941 */ /* 0x000fea0003800000 */
.L_x_54:
[----:B-1----:R-:W-:Y:S01]  /*2530*/  @!P5 IMAD R3, R36, R19, R14 ;  /* 0x000000132403d224 */ /* 0x002fe200078e020e */
[----:B------:R-:W-:Y:S04]  /*2540*/  BSSY B1, `(.L_x_56) ;  /* 0x0000006000017945 */ /* 0x000fe80003800000 */
[----:B------:R1:W-:Y:S01]  /*2550*/  @!P5 STG.E.U8 desc[UR38][R6.64+0x18], R3 ;  /* 0x000018030600d986 */ /* 0x0003e2000c101126 */
[----:B------:R-:W-:Y:S05]  /*2560*/  @P4 BRA `(.L_x_57) ;  /* 0x00000000000c4947 */ /* 0x000fea0003800000 */
[----:B------:R-:W1:Y:S02]  /*2570*/  LDG.E.U8 R63, desc[UR38][R8.64+0x19] ;  /* 0x00001926083f7981 */ /* 0x000e64000c1e1100 */
[----:B-1----:R-:W-:-:S05]  /*2580*/  PRMT R3, R63, 0x8880, RZ ;  /* 0x000088803f037816 */ /* 0x002fca00000000ff */
[----:B------:R-:W-:-:S07]  /*2590*/  IMAD R14, R3, R56, RZ ;  /* 0x00000038030e7224 */ /* 0x000fce00078e02ff */
.L_x_57:
[----:B------:R-:W-:Y:S05]  /*25a0*/  BSYNC B1 ;  /* 0x0000000000017941 */ /* 0x000fea0003800000 */
.L_x_56:
        /* <DEDUP_REMOVED lines=13> */
.L_x_59:
[----:B------:R-:W-:Y:S05]  /*2680*/  BSYNC B1 ;  /* 0x0000000000017941 */ /* 0x000fea0003800000 */
.L_x_58:
[----:B-1----:R-:W-:Y:S01]  /*2690*/  @!P1 IMAD R3, R38, R19, R14 ;  /* 0x0000001326039224 */ /* 0x002fe200078e020e */
[----:B------:R-:W-:Y:S04]  /*26a0*/  BSSY B1, `(.L_x_60) ;  /* 0x0000006000017945 */ /* 0x000fe80003800000 */
[----:B------:R1:W-:Y:S01]  /*26b0*/  @!P1 STG.E.U8 desc[UR38][R4.64+0x18], R3 ;  /* 0x0000180304009986 */ /* 0x0003e2000c101126 */
[----:B------:R-:W-:Y:S05]  /*26c0*/  @P4 BRA `(.L_x_61) ;  /* 0x00000000000c4947 */ /* 0x000fea0003800000 */
[----:B------:R-:W1:Y:S02]  /*26d0*/  LDG.E.U8 R63, desc[UR38][R10.64+0x19] ;  /* 0x000019260a3f7981 */ /* 0x000e64000c1e1100 */
[----:B-1----:R-:W-:-:S05]  /*26e0*/  PRMT R3, R63, 0x8880, RZ ;  /* 0x000088803f037816 */ /* 0x002fca00000000ff */
[----:B------:R-:W-:-:S07]  /*26f0*/  IMAD R14, R3, R56, RZ ;  /* 0x00000038030e7224 */ /* 0x000fce00078e02ff */
.L_x_61:
[----:B------:R-:W-:Y:S05]  /*2700*/  BSYNC B1 ;  /* 0x0000000000017941 */ /* 0x000fea0003800000 */
.L_x_60:
[----:B------:R-:W-:Y:S01]  /*2710*/  @!P4 IMAD R39, R39, R19, R14 ;  /* 0x000000132727c224 */ /* 0x000fe200078e020e */
[----:B------:R-:W-:Y:S04]  /*2720*/  BSSY B1, `(.L_x_62) ;  /* 0x0000006000017945 */ /* 0x000fe80003800000 */
[----:B------:R0:W-:Y:S01]  /*2730*/  @!P4 STG.E.U8 desc[UR38][R4.64+0x19], R39 ;  /* 0x000019270400c986 */ /* 0x0001e2000c101126 */
[----:B------:R-:W-:Y:S05]  /*2740*/  @P5 BRA `(.L_x_63) ;  /* 0x00000000000c5947 */ /* 0x000fea0003800000 */
[----:B------:R-:W1:Y:S02]  /*2750*/  LDG.E.U8 R63, desc[UR38][R8.64+0x20] ;  /* 0x00002026083f7981 */ /* 0x000e64000c1e1100 */
[----:B-1----:R-:W-:-:S05]  /*2760*/  PRMT R3, R63, 0x8880, RZ ;  /* 0x000088803f037816 */ /* 0x002fca00000000ff */
[----:B------:R-:W-:-:S07]  /*2770*/  IMAD R14, R3, R56, RZ ;  /* 0x00000038030e7224 */ /* 0x000fce00078e02ff */
.L_x_63:
[----:B------:R-:W-:Y:S05]  /*2780*/  BSYNC B1 ;  /* 0x0000000000017941 */ /* 0x000fea0003800000 */
.L_x_62:
[----:B-1----:R-:W-:Y:S01]  /*2790*/  @!P5 IMAD R3, R40, R19, R14 ;  /* 0x000000132803d224 */ /* 0x002fe200078e020e */
[----:B------:R-:W-:Y:S04]  /*27a0*/  BSSY B1, `(.L_x_64) ;  /* 0x0000006000017945 */ /* 0x000fe80003800000 */
[----:B------:R1:W-:Y:S01]  /*27b0*/  @!P5 STG.E.U8 desc[UR38][R6.64+0x20], R3 ;  /* 0x000020030600d986 */ /* 0x0003e2000c101126 */
[----:B------:R-:W-:Y:S05]  /*27c0*/  @P0 BRA `(.L_x_65) ;  /* 0x00000000000c0947 */ /* 0x000fea0003800000 */
[----:B------:R-:W1:Y:S02]  /*27d0*/  LDG.E.U8 R63, desc[UR38][R8.64+0x21] ;  /* 0x00002126083f7981 */ /* 0x000e64000c1e1100 */
[----:B-1----:R-:W-:-:S05]  /*27e0*/  PRMT R3, R63, 0x8880, RZ ;  /* 0x000088803f037816 */ /* 0x002fca00000000ff */
[----:B------:R-:W-:-:S07]  /*27f0*/  IMAD R14, R3, R56, RZ ;  /* 0x00000038030e7224 */ /* 0x000fce00078e02ff */
.L_x_65:
[----:B------:R-:W-:Y:S05]  /*2800*/  BSYNC B1 ;  /* 0x0000000000017941 */ /* 0x000fea0003800000 */
.L_x_64:
        /* <DEDUP_REMOVED lines=13> */
.L_x_67:
[----:B------:R-:W-:Y:S05]  /*28e0*/  BSYNC B1 ;  /* 0x0000000000017941 */ /* 0x000fea0003800000 */
.L_x_66:
[----:B-1----:R-:W-:Y:S01]  /*28f0*/  @!P3 IMAD R3, R42, R19, R14 ;  /* 0x000000132a03b224 */ /* 0x002fe200078e020e */
[----:B------:R-:W-:Y:S04]  /*2900*/  BSSY B1, `(.L_x_68) ;  /* 0x0000006000017945 */ /* 0x000fe80003800000 */
[----:B------:R1:W-:Y:S01]  /*2910*/  @!P3 STG.E.U8 desc[UR38][R4.64+0x20], R3 ;  /* 0x000020030400b986 */ /* 0x0003e2000c101126 */
[----:B------:R-:W-:Y:S05]  /*2920*/  @P2 BRA `(.L_x_69) ;  /* 0x00000000000c2947 */ /* 0x000fea0003800000 */
[----:B------:R-:W1:Y:S02]  /*2930*/  LDG.E.U8 R63, desc[UR38][R10.64+0x21] ;  /* 0x000021260a3f7981 */ /* 0x000e64000c1e1100 */
[----:B-1----:R-:W-:-:S05]  /*2940*/  PRMT R3, R63, 0x8880, RZ ;  /* 0x000088803f037816 */ /* 0x002fca00000000ff */
[----:B------:R-:W-:-:S07]  /*2950*/  IMAD R14, R3, R56, RZ ;  /* 0x00000038030e7224 */ /* 0x000fce00078e02ff */
.L_x_69:
[----:B------:R-:W-:Y:S05]  /*2960*/  BSYNC B1 ;  /* 0x0000000000017941 */ /* 0x000fea0003800000 */
.L_x_68:
[----:B------:R-:W-:Y:S01]  /*2970*/  @!P2 IMAD R43, R43, R19, R14 ;  /* 0x000000132b2ba224 */ /* 0x000fe200078e020e */
[----:B------:R-:W-:Y:S04]  /*2980*/  BSSY B1, `(.L_x_70) ;  /* 0x0000006000017945 */ /* 0x000fe80003800000 */
[----:B------:R0:W-:Y:S01]  /*2990*/  @!P2 STG.E.U8 desc[UR38][R4.64+0x21], R43 ;  /* 0x0000212b0400a986 */ /* 0x0001e2000c101126 */
[----:B------:R-:W-:Y:S05]  /*29a0*/  @P0 BRA `(.L_x_71) ;  /* 0x00000000000c0947 */ /* 0x000fea0003800000 */
[----:B------:R-:W1:Y:S02]  /*29b0*/  LDG.E.U8 R63, desc[UR38][R8.64+0x28] ;  /* 0x00002826083f7981 */ /* 0x000e64000c1e1100 */
[----:B-1----:R-:W-:-:S05]  /*29c0*/  PRMT R3, R63, 0x8880, RZ ;  /* 0x000088803f037816 */ /* 0x002fca00000000ff */
[----:B------:R-:W-:-:S07]  /*29d0*/  IMAD R14, R3, R56, RZ ;  /* 0x00000038030e7224 */ /* 0x000fce00078e02ff */
.L_x_71:
[----:B------:R-:W-:Y:S05]  /*29e0*/  BSYNC B1 ;  /* 0x0000000000017941 */ /* 0x000fea0003800000 */
.L_x_70:
[----:B-1----:R-:W-:Y:S01]  /*29f0*/  @!P0 IMAD R3, R44, R19, R14 ;  /* 0x000000132c038224 */ /* 0x002fe200078e020e */
[----:B------:R-:W-:Y:S04]  /*2a00*/  BSSY B1, `(.L_x_72) ;  /* 0x0000006000017945 */ /* 0x000fe80003800000 */
[----:B------:R1:W-:Y:S01]  /*2a10*/  @!P0 STG.E.U8 desc[UR38][R6.64+0x28], R3 ;  /* 0x0000280306008986 */ /* 0x0003e2000c101126 */
[----:B------:R-:W-:Y:S05]  /*2a20*/  @P5 BRA `(.L_x_73) ;  /* 0x00000000000c5947 */ /* 0x000fea0003800000 */
[----:B------:R-:W1:Y:S02]  /*2a30*/  LDG.E.U8 R63, desc[UR38][R8.64+0x29] ;  /* 0x00002926083f7981 */ /* 0x000e64000c1e1100 */
[----:B-1----:R-:W-:-:S05]  /*2a40*/  PRMT R3, R63, 0x8880, RZ ;  /* 0x000088803f037816 */ /* 0x002fca00000000ff */
[----:B------:R-:W-:-:S07]  /*2a50*/  IMAD R14, R3, R56, RZ ;  /* 0x00000038030e7224 */ /* 0x000fce00078e02ff */
.L_x_73:
[----:B------:R-:W-:Y:S05]  /*2a60*/  BSYNC B1 ;  /* 0x0000000000017941 */ /* 0x000fea0003800000 */
.L_x_72:
        /* <DEDUP_REMOVED lines=13> */
.L_x_75:
[----:B------:R-:W-:Y:S05]  /*2b40*/  BSYNC B1 ;  /* 0x0000000000017941 */ /* 0x000fea0003800000 */
.L_x_74:
[----:B-1----:R-:W-:Y:S01]  /*2b50*/  @!P4 IMAD R3, R46, R19, R14 ;  /* 0x000000132e03c224 */ /* 0x002fe200078e020e */
[----:B------:R-:W-:Y:S04]  /*2b60*/  BSSY B1, `(.L_x_76) ;  /* 0x0000006000017945 */ /* 0x000fe80003800000 */
[----:B------:R1:W-:Y:S01]  /*2b70*/  @!P4 STG.E.U8 desc[UR38][R4.64+0x28], R3 ;  /* 0x000028030400c986 */ /* 0x0003e2000c101126 */
[----:B------:R-:W-:Y:S05]  /*2b80*/  @P1 BRA `(.L_x_77) ;  /* 0x00000000000c1947 */ /* 0x000fea0003800000 */
[----:B------:R-:W1:Y:S02]  /*2b90*/  LDG.E.U8 R63, desc[UR38][R10.64+0x29] ;  /* 0x000029260a3f7981 */ /* 0x000e64000c1e1100 */
[----:B-1----:R-:W-:-:S05]  /*2ba0*/  PRMT R3, R63, 0x8880, RZ ;  /* 0x000088803f037816 */ /* 0x002fca00000000ff */
[----:B------:R-:W-:-:S07]  /*2bb0*/  IMAD R14, R3, R56, RZ ;  /* 0x00000038030e7224 */ /* 0x000fce00078e02ff */
.L_x_77:
[----:B------:R-:W-:Y:S05]  /*2bc0*/  BSYNC B1 ;  /* 0x0000000000017941 */ /* 0x000fea0003800000 */
.L_x_76:
[----:B------:R-:W-:Y:S01]  /*2bd0*/  @!P1 IMAD R47, R47, R19, R14 ;  /* 0x000000132f2f9224 */ /* 0x000fe200078e020e */
[----:B------:R-:W-:Y:S04]  /*2be0*/  BSSY B1, `(.L_x_78) ;  /* 0x0000006000017945 */ /* 0x000fe80003800000 */
[----:B------:R0:W-:Y:S01]  /*2bf0*/  @!P1 STG.E.U8 desc[UR38][R4.64+0x29], R47 ;  /* 0x0000292f04009986 */ /* 0x0001e2000c101126 */
[----:B------:R-:W-:Y:S05]  /*2c00*/  @P3 BRA `(.L_x_79) ;  /* 0x00000000000c3947 */ /* 0x000fea0003800000 */
[----:B------:R-:W1:Y:S02]  /*2c10*/  LDG.E.U8 R63, desc[UR38][R8.64+0x30] ;  /* 0x00003026083f7981 */ /* 0x000e64000c1e1100 */
[----:B-1----:R-:W-:-:S05]  /*2c20*/  PRMT R3, R63, 0x8880, RZ ;  /* 0x000088803f037816 */ /* 0x002fca00000000ff */
[----:B------:R-:W-:-:S07]  /*2c30*/  IMAD R14, R3, R56, RZ ;  /* 0x00000038030e7224 */ /* 0x000fce00078e02ff */
.L_x_79:
[----:B------:R-:W-:Y:S05]  /*2c40*/  BSYNC B1 ;  /* 0x0000000000017941 */ /* 0x000fea0003800000 */
.L_x_78:
[----:B-1----:R-:W-:Y:S01]  /*2c50*/  @!P3 IMAD R3, R48, R19, R14 ;  /* 0x000000133003b224 */ /* 0x002fe200078e020e */
[----:B------:R-:W-:Y:S04]  /*2c60*/  BSSY B1, `(.L_x_80) ;  /* 0x0000006000017945 */ /* 0x000fe80003800000 */
[----:B------:R1:W-:Y:S01]  /*2c70*/  @!P3 STG.E.U8 desc[UR38][R6.64+0x30], R3 ;  /* 0x000030030600b986 */ /* 0x0003e2000c101126 */
[----:B------:R-:W-:Y:S05]  /*2c80*/  @P5 BRA `(.L_x_81) ;  /* 0x00000000000c5947 */ /* 0x000fea0003800000 */
[----:B------:R-:W1:Y:S02]  /*2c90*/  LDG.E.U8 R63, desc[UR38][R8.64+0x31] ;  /* 0x00003126083f7981 */ /* 0x000e64000c1e1100 */
[----:B-1----:R-:W-:-:S05]  /*2ca0*/  PRMT R3, R63, 0x8880, RZ ;  /* 0x000088803f037816 */ /* 0x002fca00000000ff */
[----:B------:R-:W-:-:S07]  /*2cb0*/  IMAD R14, R3, R56, RZ ;  /* 0x00000038030e7224 */ /* 0x000fce00078e02ff */
.L_x_81:
[----:B------:R-:W-:Y:S05]  /*2cc0*/  BSYNC B1 ;  /* 0x0000000000017941 */ /* 0x000fea0003800000 */
.L_x_80:
        /* <DEDUP_REMOVED lines=9> */
[----:B------:R-:W-:Y:S01]  /*2d60*/  ISETP.LT.OR P3, PT, R66, 0x9, !P3 ;  /* 0x000000094200780c */ /* 0x000fe20005f61670 */
[----:B------:R-:W-:-:S12]  /*2d70*/  @P2 BRA `(.L_x_83) ;  /* 0x00000000000c2947 */ /* 0x000fd80003800000 */
[----:B------:R-:W1:Y:S02]  /*2d80*/  LDG.E.U8 R63, desc[UR38][R10.64+0x30] ;  /* 0x000030260a3f7981 */ /* 0x000e64000c1e1100 */
[----:B-1----:R-:W-:-:S05]  /*2d90*/  PRMT R3, R63, 0x8880, RZ ;  /* 0x000088803f037816 */ /* 0x002fca00000000ff */
[----:B------:R-:W-:-:S07]  /*2da0*/  IMAD R14, R3, R56, RZ ;  /* 0x00000038030e7224 */ /* 0x000fce00078e02ff */
.L_x_83:
[----:B------:R-:W-:Y:S05]  /*2db0*/  BSYNC B1 ;  /* 0x0000000000017941 */ /* 0x000fea0003800000 */
.L_x_82:
[----:B-1----:R-:W-:Y:S01]  /*2dc0*/  @!P2 IMAD R3, R50, R19, R14 ;  /* 0x000000133203a224 */ /* 0x002fe200078e020e */
[----:B------:R-:W-:Y:S04]  /*2dd0*/  BSSY B1, `(.L_x_84) ;  /* 0x0000006000017945 */ /* 0x000fe80003800000 */
[----:B------:R1:W-:Y:S01]  /*2de0*/  @!P2 STG.E.U8 desc[UR38][R4.64+0x30], R3 ;  /* 0x000030030400a986 */ /* 0x0003e2000c101126 */
[----:B------:R-:W-:Y:S05]  /*2df0*/  @P0 BRA `(.L_x_85) ;  /* 0x00000000000c0947 */ /* 0x000fea0003800000 */
[----:B------:R-:W1:Y:S02]  /*2e00*/  LDG.E.U8 R63, desc[UR38][R10.64+0x31] ;  /* 0x000031260a3f7981 */ /* 0x000e64000c1e1100 */
[----:B-1----:R-:W-:-:S05]  /*2e10*/  PRMT R3, R63, 0x8880, RZ ;  /* 0x000088803f037816 */ /* 0x002fca00000000ff */
[----:B------:R-:W-:-:S07]  /*2e20*/  IMAD R14, R3, R56, RZ ;  /* 0x00000038030e7224 */ /* 0x000fce00078e02ff */
.L_x_85:
[----:B------:R-:W-:Y:S05]  /*2e30*/  BSYNC B1 ;  /* 0x0000000000017941 */ /* 0x000fea0003800000 */
.L_x_84:
[----:B------:R-:W-:Y:S01]  /*2e40*/  @!P0 IMAD R51, R51, R19, R14 ;  /* 0x0000001333338224 */ /* 0x000fe200078e020e */
[----:B------:R-:W-:Y:S04]  /*2e50*/  BSSY B1, `(.L_x_86) ;  /* 0x0000006000017945 */ /* 0x000fe80003800000 */
[----:B------:R0:W-:Y:S01]  /*2e60*/  @!P0 STG.E.U8 desc[UR38][R4.64+0x31], R51 ;  /* 0x0000313304008986 */ /* 0x0001e2000c101126 */
[----:B------:R-:W-:Y:S05]  /*2e70*/  @P5 BRA `(.L_x_87) ;  /* 0x00000000000c5947 */ /* 0x000fea0003800000 */
[----:B------:R-:W1:Y:S02]  /*2e80*/  LDG.E.U8 R63, desc[UR38][R8.64+0x38] ;  /* 0x00003826083f7981 */ /* 0x000e64000c1e1100 */
[----:B-1----:R-:W-:-:S05]  /*2e90*/  PRMT R3, R63, 0x8880, RZ ;  /* 0x000088803f037816 */ /* 0x002fca00000000ff */
[----:B------:R-:W-:-:S07]  /*2ea0*/  IMAD R14, R3, R56, RZ ;  /* 0x00000038030e7224 */ /* 0x000fce00078e02ff */
.L_x_87:
[----:B------:R-:W-:Y:S05]  /*2eb0*/  BSYNC B1 ;  /* 0x0000000000017941 */ /* 0x000fea0003800000 */
.L_x_86:
[----:B-1----:R-:W-:Y:S01]  /*2ec0*/  @!P5 IMAD R3, R52, R19, R14 ;  /* 0x000000133403d224 */ /* 0x002fe200078e020e */
[----:B------:R-:W-:Y:S04]  /*2ed0*/  BSSY B1, `(.L_x_88) ;  /* 0x0000006000017945 */ /* 0x000fe80003800000 */
[----:B------:R1:W-:Y:S01]  /*2ee0*/  @!P5 STG.E.U8 desc[UR38][R6.64+0x38], R3 ;  /* 0x000038030600d986 */ /* 0x0003e2000c101126 */
[----:B------:R-:W-:Y:S05]  /*2ef0*/  @P4 BRA `(.L_x_89) ;  /* 0x00000000000c4947 */ /* 0x000fea0003800000 */
[----:B------:R-:W1:Y:S02]  /*2f00*/  LDG.E.U8 R63, desc[UR38][R8.64+0x39] ;  /* 0x00003926083f7981 */ /* 0x000e64000c1e1100 */
[----:B-1----:R-:W-:-:S05]  /*2f10*/  PRMT R3, R63, 0x8880, RZ ;  /* 0x000088803f037816 */ /* 0x002fca00000000ff */
[----:B------:R-:W-:-:S07]  /*2f20*/  IMAD R14, R3, R56, RZ ;  /* 0x00000038030e7224 */ /* 0x000fce00078e02ff */
.L_x_89:
[----:B------:R-:W-:Y:S05]  /*2f30*/  BSYNC B1 ;  /* 0x0000000000017941 */ /* 0x000fea0003800000 */
.L_x_88:
[----:B------:R-:W-:Y:S01]  /*2f40*/  @!P4 IMAD R53, R53, R19, R14 ;  /* 0x000000133535c224 */ /* 0x000fe200078e020e */
[----:B------:R-:W-:Y:S04]  /*2f50*/  BSSY B1, `(.L_x_90) ;  /* 0x0000006000017945 */ /* 0x000fe80003800000 */
[----:B------:R0:W-:Y:S01]  /*2f60*/  @!P4 STG.E.U8 desc[UR38][R6.64+0x39], R53 ;  /* 0x000039350600c986 */ /* 0x0001e2000c101126 */
[----:B------:R-:W-:Y:S05]  /*2f70*/  @P3 BRA `(.L_x_91) ;  /* 0x00000000000c3947 */ /* 0x000fea0003800000 */
[----:B------:R-:W1:Y:S02]  /*2f80*/  LDG.E.U8 R63, desc[UR38][R10.64+0x38] ;  /* 0x000038260a3f7981 */ /* 0x000e64000c1e1100 */
[----:B-1----:R-:W-:-:S05]  /*2f90*/  PRMT R3, R63, 0x8880, RZ ;  /* 0x000088803f037816 */ /* 0x002fca00000000ff */
[----:B------:R-:W-:-:S07]  /*2fa0*/  IMAD R14, R3, R56, RZ ;  /* 0x00000038030e7224 */ /* 0x000fce00078e02ff */
.L_x_91:
[----:B------:R-:W-:Y:S05]  /*2fb0*/  BSYNC B1 ;  /* 0x0000000000017941 */ /* 0x000fea0003800000 */
.L_x_90:
[----:B-1----:R-:W-:Y:S01]  /*2fc0*/  @!P3 IMAD R3, R54, R19, R14 ;  /* 0x000000133603b224 */ /* 0x002fe200078e020e */
[----:B------:R-:W-:Y:S01]  /*2fd0*/  ISETP.LT.OR P1, PT, R66, 0x9, !P1 ;  /* 0x000000094200780c */ /* 0x000fe20004f21670 */
[----:B------:R-:W-:Y:S03]  /*2fe0*/  BSSY B1, `(.L_x_92) ;  /* 0x0000006000017945 */ /* 0x000fe60003800000 */
[----:B------:R1:W-:Y:S09]  /*2ff0*/  @!P3 STG.E.U8 desc[UR38][R4.64+0x38], R3 ;  /* 0x000038030400b986 */ /* 0x0003f2000c101126 */
[----:B------:R-:W-:Y:S05]  /*3000*/  @P1 BRA `(.L_x_93) ;  /* 0x00000000000c1947 */ /* 0x000fea0003800000 */
[----:B------:R-:W1:Y:S02]  /*3010*/  LDG.E.U8 R63, desc[UR38][R10.64+0x39] ;  /* 0x000039260a3f7981 */ /* 0x000e64000c1e1100 */
[----:B-1----:R-:W-:-:S05]  /*3020*/  PRMT R3, R63, 0x8880, RZ ;  /* 0x000088803f037816 */ /* 0x002fca00000000ff */
[----:B------:R-:W-:-:S07]  /*3030*/  IMAD R14, R3, R56, RZ ;  /* 0x00000038030e7224 */ /* 0x000fce00078e02ff */
.L_x_93:
[----:B------:R-:W-:Y:S05]  /*3040*/  BSYNC B1 ;  /* 0x0000000000017941 */ /* 0x000fea0003800000 */
.L_x_92:
[----:B------:R-:W-:Y:S01]  /*3050*/  IMAD R55, R55, R19, R14 ;  /* 0x0000001337377224 */ /* 0x000fe200078e020e */
[----:B------:R-:W-:Y:S06]  /*3060*/  @P1 BRA `(.L_x_94) ;  /* 0x0000000400c81947 */ /* 0x000fec0003800000 */
[----:B------:R0:W-:Y:S01]  /*3070*/  STG.E.U8 desc[UR38][R4.64+0x39], R55 ;  /* 0x0000393704007986 */ /* 0x0001e2000c101126 */
[----:B------:R-:W-:Y:S05]  /*3080*/  BRA `(.L_x_94) ;  /* 0x0000000400c07947 */ /* 0x000fea0003800000 */
.L_x_29:
[C---:B------:R-:W-:Y:S02]  /*3090*/  ISETP.GE.AND P1, PT, R64.reuse, 0x1, PT ;  /* 0x000000014000780c */ /* 0x040fe40003f26270 */
[----:B------:R-:W-:Y:S02]  /*30a0*/  ISETP.GE.AND P0, PT, R64, 0x2, PT ;  /* 0x000000024000780c */ /* 0x000fe40003f06270 */
[C---:B------:R-:W-:Y:S02]  /*30b0*/  ISETP.LT.OR P4, PT, R66.reuse, 0x1, !P1 ;  /* 0x000000014200780c */ /* 0x040fe40004f81670 */
[C---:B------:R-:W-:Y:S02]  /*30c0*/  ISETP.LT.OR P5, PT, R66.reuse, 0x1, !P0 ;  /* 0x000000014200780c */ /* 0x040fe400047a1670 */
[C---:B------:R-:W-:Y:S02]  /*30d0*/  ISETP.LT.OR P1, PT, R66.reuse, 0x9, !P1 ;  /* 0x000000094200780c */ /* 0x040fe40004f21670 */
[----:B------:R-:W-:-:S02]  /*30e0*/  ISETP.LT.OR P0, PT, R66, 0x9, !P0 ;  /* 0x000000094200780c */ /* 0x000fc40004701670 */
[C---:B------:R-:W-:Y:S02]  /*30f0*/  ISETP.GE.AND P3, PT, R64.reuse, 0x9, PT ;  /* 0x000000094000780c */ /* 0x040fe40003f66270 */
[----:B------:R-:W-:-:S03]  /*3100*/  ISETP.GE.AND P2, PT, R64, 0xa, PT ;  /* 0x0000000a4000780c */ /* 0x000fc60003f46270 */
[-C--:B------:R-:W-:Y:S02]  /*3110*/  @!P4 IMAD R3, R24, R19.reuse, RZ ;  /* 0x000000131803c224 */ /* 0x080fe400078e02ff */
[-C--:B------:R-:W-:Y:S02]  /*3120*/  @!P5 IMAD R25, R25, R19.reuse, RZ ;  /* 0x000000131919d224 */ /* 0x080fe400078e02ff */
[-C--:B------:R-:W-:Y:S01]  /*3130*/  @!P1 IMAD R9, R26, R19.reuse, RZ ;  /* 0x000000131a099224 */ /* 0x080fe200078e02ff */
[----:B------:R0:W-:Y:S01]  /*3140*/  @!P4 STG.E.U8 desc[UR38][R6.64], R3 ;  /* 0x000000030600c986 */ /* 0x0001e2000c101126 */
[C---:B------:R-:W-:Y:S01]  /*3150*/  ISETP.LT.OR P4, PT, R66.reuse, 0x1, !P3 ;  /* 0x000000014200780c */ /* 0x040fe20005f81670 */
[----:B------:R-:W-:Y:S02]  /*3160*/  @!P0 IMAD R27, R27, R19, RZ ;  /* 0x000000131b1b8224 */ /* 0x000fe400078e02ff */
[----:B------:R-:W-:Y:S01]  /*3170*/  @!P5 STG.E.U8 desc[UR38][R6.64+0x1], R25 ;  /* 0x000001190600d986 */ /* 0x000fe2000c101126 */
[----:B------:R-:W-:-:S02]  /*3180*/  ISETP.LT.OR P5, PT, R66, 0x1, !P2 ;  /* 0x000000014200780c */ /* 0x000fc400057a1670 */
[C---:B------:R-:W-:Y:S01]  /*3190*/  ISETP.LT.OR P2, PT, R66.reuse, 0x9, !P2 ;  /* 0x000000094200780c */ /* 0x040fe20005741670 */
[----:B------:R1:W-:Y:S01]  /*31a0*/  @!P1 STG.E.U8 desc[UR38][R4.64], R9 ;  /* 0x0000000904009986 */ /* 0x0003e2000c101126 */
[----:B------:R-:W-:Y:S02]  /*31b0*/  ISETP.LT.OR P1, PT, R66, 0x9, !P3 ;  /* 0x000000094200780c */ /* 0x000fe40005f21670 */
[C---:B------:R-:W-:Y:S01]  /*31c0*/  ISETP.GE.AND P3, PT, R64.reuse, 0x11, PT ;  /* 0x000000114000780c */ /* 0x040fe20003f66270 */
[----:B------:R-:W-:Y:S01]  /*31d0*/  @!P0 STG.E.U8 desc[UR38][R4.64+0x1], R27 ;  /* 0x0000011b04008986 */ /* 0x000fe2000c101126 */
[----:B------:R-:W-:Y:S01]  /*31e0*/  ISETP.GE.AND P0, PT, R64, 0x12, PT ;  /* 0x000000124000780c */ /* 0x000fe20003f06270 */
[----:B------:R-:W-:-:S04]  /*31f0*/  @!P4 IMAD R11, R28, R19, RZ ;  /* 0x000000131c0bc224 */ /* 0x000fc800078e02ff */
[-C--:B------:R-:W-:Y:S01]  /*3200*/  @!P5 IMAD R29, R29, R19.reuse, RZ ;  /* 0x000000131d1dd224 */ /* 0x080fe200078e02ff */
[----:B------:R-:W-:Y:S01]  /*3210*/  @!P4 STG.E.U8 desc[UR38][R6.64+0x8], R11 ;  /* 0x0000080b0600c986 */ /* 0x000fe2000c101126 */
[C---:B------:R-:W-:Y:S01]  /*3220*/  ISETP.LT.OR P4, PT, R66.reuse, 0x1, !P3 ;  /* 0x000000014200780c */ /* 0x040fe20005f81670 */
[-C--:B------:R-:W-:Y:S02]  /*3230*/  @!P2 IMAD R31, R31, R19.reuse, RZ ;  /* 0x000000131f1fa224 */ /* 0x080fe400078e02ff */
[----:B------:R-:W-:Y:S01]  /*3240*/  @!P5 STG.E.U8 desc[UR38][R6.64+0x9], R29 ;  /* 0x0000091d0600d986 */ /* 0x000fe2000c101126 */
[----:B------:R-:W-:Y:S01]  /*3250*/  ISETP.LT.OR P5, PT, R66, 0x1, !P0 ;  /* 0x000000014200780c */ /* 0x000fe200047a1670 */
[----:B0-----:R-:W-:Y:S01]  /*3260*/  @!P1 IMAD R3, R30, R19, RZ ;  /* 0x000000131e039224 */ /* 0x001fe200078e02ff */
[----:B------:R-:W-:Y:S01]  /*3270*/  ISETP.LT.OR P0, PT, R66, 0x9, !P0 ;  /* 0x000000094200780c */ /* 0x000fe20004701670 */
[----:B------:R-:W-:Y:S01]  /*3280*/  @!P2 STG.E.U8 desc[UR38][R4.64+0x9], R31 ;  /* 0x0000091f0400a986 */ /* 0x000fe2000c101126 */
[----:B------:R-:W-:-:S03]  /*3290*/  ISETP.GE.AND P2, PT, R64, 0x19, PT ;  /* 0x000000194000780c */ /* 0x000fc60003f46270 */
[----:B------:R0:W-:Y:S01]  /*32a0*/  @!P1 STG.E.U8 desc[UR38][R4.64+0x8], R3 ;  /* 0x0000080304009986 */ /* 0x0001e2000c101126 */
[----:B------:R-:W-:Y:S01]  /*32b0*/  ISETP.LT.OR P1, PT, R66, 0x9, !P3 ;  /* 0x000000094200780c */ /* 0x000fe20005f21670 */
[----:B-1----:R-:W-:Y:S01]  /*32c0*/  @!P4 IMAD R9, R32, R19, RZ ;  /* 0x000000132009c224 */ /* 0x002fe200078e02ff */
[----:B------:R-:W-:-:S03]  /*32d0*/  ISETP.GE.AND P3, PT, R64, 0x1a, PT ;  /* 0x0000001a4000780c */ /* 0x000fc60003f66270 */
[-C--:B------:R-:W-:Y:S01]  /*32e0*/  @!P5 IMAD R33, R33, R19.reuse, RZ ;  /* 0x000000132121d224 */ /* 0x080fe200078e02ff */
[----:B------:R-:W-:Y:S01]  /*32f0*/  @!P4 STG.E.U8 desc[UR38][R6.64+0x10], R9 ;  /* 0x000010090600c986 */ /* 0x000fe2000c101126 */
[C---:B------:R-:W-:Y:S01]  /*3300*/  ISETP.LT.OR P4, PT, R66.reuse, 0x1, !P3 ;  /* 0x000000014200780c */ /* 0x040fe20005f81670 */
[-C--:B------:R-:W-:Y:S01]  /*3310*/  @!P0 IMAD R35, R35, R19.reuse, RZ ;  /* 0x0000001323238224 */ /* 0x080fe200078e02ff */
[C---:B------:R-:W-:Y:S01]  /*3320*/  ISETP.LT.OR P3, PT, R66.reuse, 0x9, !P3 ;  /* 0x000000094200780c */ /* 0x040fe20005f61670 */
[----:B------:R-:W-:Y:S01]  /*3330*/  @!P5 STG.E.U8 desc[UR38][R6.64+0x11], R33 ;  /* 0x000011210600d986 */ /* 0x000fe2000c101126 */
[----:B------:R-:W-:Y:S02]  /*3340*/  ISETP.LT.OR P5, PT, R66, 0x1, !P2 ;  /* 0x000000014200780c */ /* 0x000fe400057a1670 */
[----:B0-----:R-:W-:Y:S01]  /*3350*/  @!P1 IMAD R3, R34, R19, RZ ;  /* 0x0000001322039224 */ /* 0x001fe200078e02ff */
[----:B------:R-:W-:Y:S01]  /*3360*/  @!P0 STG.E.U8 desc[UR38][R4.64+0x11], R35 ;  /* 0x0000112304008986 */ /* 0x000fe2000c101126 */
[----:B------:R-:W-:-:S02]  /*3370*/  ISETP.LT.OR P2, PT, R66, 0x9, !P2 ;  /* 0x000000094200780c */ /* 0x000fc40005741670 */
[C---:B------:R-:W-:Y:S01]  /*3380*/  ISETP.GE.AND P0, PT, R64.reuse, 0x21, PT ;  /* 0x000000214000780c */ /* 0x040fe20003f06270 */
[----:B------:R0:W-:Y:S01]  /*3390*/  @!P1 STG.E.U8 desc[UR38][R4.64+0x10], R3 ;  /* 0x0000100304009986 */ /* 0x0001e2000c101126 */
[----:B------:R-:W-:Y:S01]  /*33a0*/  ISETP.GE.AND P1, PT, R64, 0x22, PT ;  /* 0x000000224000780c */ /* 0x000fe20003f26270 */
[-C--:B------:R-:W-:Y:S02]  /*33b0*/  @!P4 IMAD R37, R37, R19.reuse, RZ ;  /* 0x000000132525c224 */ /* 0x080fe400078e02ff */
[-C--:B------:R-:W-:Y:S02]  /*33c0*/  @!P3 IMAD R39, R39, R19.reuse, RZ ;  /* 0x000000132727b224 */ /* 0x080fe400078e02ff */
[-C--:B------:R-:W-:Y:S01]  /*33d0*/  @!P5 IMAD R11, R36, R19.reuse, RZ ;  /* 0x00000013240bd224 */ /* 0x080fe200078e02ff */
[----:B------:R-:W-:Y:S01]  /*33e0*/  @!P4 STG.E.U8 desc[UR38][R6.64+0x19], R37 ;  /* 0x000019250600c986 */ /* 0x000fe2000c101126 */
[C---:B------:R-:W-:Y:S02]  /*33f0*/  ISETP.LT.OR P4, PT, R66.reuse, 0x1, !P0 ;  /* 0x000000014200780c */ /* 0x040fe40004781670 */
[C---:B------:R-:W-:Y:S01]  /*3400*/  ISETP.LT.OR P0, PT, R66.reuse, 0x9, !P0 ;  /* 0x000000094200780c */ /* 0x040fe20004701670 */
[----:B------:R-:W-:Y:S01]  /*3410*/  @!P5 STG.E.U8 desc[UR38][R6.64+0x18], R11 ;  /* 0x0000180b0600d986 */ /* 0x000fe2000c101126 */
[----:B------:R-:W-:Y:S01]  /*3420*/  ISETP.LT.OR P5, PT, R66, 0x1, !P1 ;  /* 0x000000014200780c */ /* 0x000fe20004fa1670 */
[----:B0-----:R-:W-:Y:S01]  /*3430*/  @!P2 IMAD R3, R38, R19, RZ ;  /* 0x000000132603a224 */ /* 0x001fe200078e02ff */
[----:B------:R-:W-:Y:S01]  /*3440*/  ISETP.LT.OR P1, PT, R66, 0x9, !P1 ;  /* 0x000000094200780c */ /* 0x000fe20004f21670 */
[----:B------:R-:W-:Y:S01]  /*3450*/  @!P3 STG.E.U8 desc[UR38][R4.64+0x19], R39 ;  /* 0x000019270400b986 */ /* 0x000fe2000c101126 */
[----:B------:R-:W-:-:S03]  /*3460*/  ISETP.GE.AND P3, PT, R64, 0x29, PT ;  /* 0x000000294000780c */ /* 0x000fc60003f66270 */
[----:B------:R0:W-:Y:S01]  /*3470*/  @!P2 STG.E.U8 desc[UR38][R4.64+0x18], R3 ;  /* 0x000018030400a986 */ /* 0x0001e2000c101126 */
[----:B------:R-:W-:Y:S01]  /*3480*/  ISETP.GE.AND P2, PT, R64, 0x2a, PT ;  /* 0x0000002a4000780c */ /* 0x000fe20003f46270 */
[----:B------:R-:W-:-:S04]  /*3490*/  @!P4 IMAD R9, R40, R19, RZ ;  /* 0x000000132809c224 */ /* 0x000fc800078e02ff */
[-C--:B------:R-:W-:Y:S01]  /*34a0*/  @!P5 IMAD R41, R41, R19.reuse, RZ ;  /* 0x000000132929d224 */ /* 0x080fe200078e02ff */
[----:B------:R-:W-:Y:S01]  /*34b0*/  @!P4 STG.E.U8 desc[UR38][R6.64+0x20], R9 ;  /* 0x000020090600c986 */ /* 0x000fe2000c101126 */
[C---:B------:R-:W-:Y:S01]  /*34c0*/  ISETP.LT.OR P4, PT, R66.reuse, 0x1, !P3 ;  /* 0x000000014200780c */ /* 0x040fe20005f81670 */
[-C--:B------:R-:W-:Y:S01]  /*34d0*/  @!P1 IMAD R43, R43, R19.reuse, RZ ;  /* 0x000000132b2b9224 */ /* 0x080fe200078e02ff */
        /* <DEDUP_REMOVED lines=25> */
[----:B------:R1:W-:Y:S01]  /*3670*/  @!P4 STG.E.U8 desc[UR38][R6.64+0x30], R9 ;  /* 0x000030090600c986 */ /* 0x0003e2000c101126 */
[C---:B------:R-:W-:Y:S01]  /*3680*/  ISETP.LT.OR P4, PT, R66.reuse, 0x1, !P2 ;  /* 0x000000014200780c */ /* 0x040fe20005781670 */
[-C--:B------:R-:W-:Y:S01]  /*3690*/  @!P0 IMAD R51, R51, R19.reuse, RZ ;  /* 0x0000001333338224 */ /* 0x080fe200078e02ff */
[C---:B------:R-:W-:Y:S01]  /*36a0*/  ISETP.LT.OR P2, PT, R66.reuse, 0x9, !P2 ;  /* 0x000000094200780c */ /* 0x040fe20005741670 */
[----:B------:R2:W-:Y:S01]  /*36b0*/  @!P5 STG.E.U8 desc[UR38][R6.64+0x31], R49 ;  /* 0x000031310600d986 */ /* 0x0005e2000c101126 */
[----:B------:R-:W-:Y:S01]  /*36c0*/  ISETP.LT.OR P5, PT, R66, 0x1, !P3 ;  /* 0x000000014200780c */ /* 0x000fe20005fa1670 */
[-C--:B0-----:R-:W-:Y:S01]  /*36d0*/  @!P1 IMAD R3, R50, R19.reuse, RZ ;  /* 0x0000001332039224 */ /* 0x081fe200078e02ff */
[----:B------:R-:W-:Y:S01]  /*36e0*/  ISETP.LT.OR P3, PT, R66, 0x9, !P3 ;  /* 0x000000094200780c */ /* 0x000fe20005f61670 */
[----:B------:R2:W-:Y:S04]  /*36f0*/  @!P0 STG.E.U8 desc[UR38][R4.64+0x31], R51 ;  /* 0x0000313304008986 */ /* 0x0005e8000c101126 */
[----:B------:R2:W-:Y:S02]  /*3700*/  @!P1 STG.E.U8 desc[UR38][R4.64+0x30], R3 ;  /* 0x0000300304009986 */ /* 0x0005e4000c101126 */
[----:B------:R-:W-:-:S02]  /*3710*/  @!P4 IMAD R11, R52, R19, RZ ;  /* 0x00000013340bc224 */ /* 0x000fc400078e02ff */
[-C--:B-1----:R-:W-:Y:S02]  /*3720*/  @!P2 IMAD R9, R54, R19.reuse, RZ ;  /* 0x000000133609a224 */ /* 0x082fe400078e02ff */
[-C--:B------:R-:W-:Y:S01]  /*3730*/  @!P5 IMAD R53, R53, R19.reuse, RZ ;  /* 0x000000133535d224 */ /* 0x080fe200078e02ff */
[----:B------:R2:W-:Y:S01]  /*3740*/  @!P4 STG.E.U8 desc[UR38][R6.64+0x38], R11 ;  /* 0x0000380b0600c986 */ /* 0x0005e2000c101126 */
[----:B------:R-:W-:-:S03]  /*3750*/  @!P3 IMAD R55, R55, R19, RZ ;  /* 0x000000133737b224 */ /* 0x000fc600078e02ff */
[----:B------:R2:W-:Y:S04]  /*3760*/  @!P5 STG.E.U8 desc[UR38][R6.64+0x39], R53 ;  /* 0x000039350600d986 */ /* 0x0005e8000c101126 */
[----:B------:R2:W-:Y:S04]  /*3770*/  @!P2 STG.E.U8 desc[UR38][R4.64+0x38], R9 ;  /* 0x000038090400a986 */ /* 0x0005e8000c101126 */
[----:B------:R2:W-:Y:S02]  /*3780*/  @!P3 STG.E.U8 desc[UR38][R4.64+0x39], R55 ;  /* 0x000039370400b986 */ /* 0x0005e4000c101126 */
.L_x_94:
[----:B------:R-:W-:Y:S05]  /*3790*/  BSYNC B0 ;  /* 0x0000000000007941 */ /* 0x000fea0003800000 */
.L_x_28:
[----:B------:R-:W-:Y:S01]  /*37a0*/  IADD3 R16, P0, R16, UR36, RZ ;  /* 0x0000002410107c10 */ /* 0x000fe2000ff1e0ff */
[----:B------:R-:W-:Y:S01]  /*37b0*/  ULDC.64 UR4, c[0x0][0x650] ;  /* 0x0001940000047ab9 */ /* 0x000fe20000000a00 */
[----:B-12---:R-:W-:Y:S01]  /*37c0*/  PRMT R3, RZ, 0x7610, R3 ;  /* 0x00007610ff037816 */ /* 0x006fe20000000003 */
[----:B------:R-:W-:Y:S01]  /*37d0*/  IMAD.MOV.U32 R64, RZ, RZ, -0x1 ;  /* 0xffffffffff407424 */ /* 0x000fe200078e00ff */
[----:B------:R-:W-:Y:S01]  /*37e0*/  IADD3.X R17, R17, UR42, RZ, P0, !PT ;  /* 0x0000002a11117c10 */ /* 0x000fe200087fe4ff */
[----:B------:R-:W-:Y:S01]  /*37f0*/  IMAD.MOV.U32 R67, RZ, RZ, -0x1 ;  /* 0xffffffffff437424 */ /* 0x000fe200078e00ff */
[----:B------:R-:W-:-:S04]  /*3800*/  ISETP.GE.U32.AND P0, PT, R16, UR4, PT ;  /* 0x0000000410007c0c */ /* 0x000fc8000bf06070 */
[----:B------:R-:W-:-:S13]  /*3810*/  ISETP.GE.U32.AND.EX P0, PT, R17, UR5, PT, P0 ;  /* 0x0000000511007c0c */ /* 0x000fda000bf06100 */
[----:B------:R-:W-:Y:S05]  /*3820*/  @P0 BRA `(.L_x_95) ;  /* 0x0000000400500947 */ /* 0x000fea0003800000 */
[----:B------:R-:W1:Y:S01]  /*3830*/  LDC.64 R10, c[0x0][0x628] ;  /* 0x00018a00ff0a7b82 */ /* 0x000e620000000a00 */
[----:B------:R-:W2:Y:S01]  /*3840*/  S2R R20, SR_CTAID.X ;  /* 0x0000000000147919 */ /* 0x000ea20000002500 */
[----:B0-----:R-:W-:Y:S02]  /*3850*/  IMAD.MOV.U32 R8, RZ, RZ, R16 ;  /* 0x000000ffff087224 */ /* 0x001fe400078e0010 */
[----:B------:R-:W-:Y:S01]  /*3860*/  IMAD.MOV.U32 R9, RZ, RZ, R17 ;  /* 0x000000ffff097224 */ /* 0x000fe200078e0011 */
[----:B------:R-:W0:Y:S03]  /*3870*/  S2R R21, SR_CTAID.Y ;  /* 0x0000000000157919 */ /* 0x000e260000002600 */
[----:B------:R-:W0:Y:S08]  /*3880*/  LDC R0, c[0x0][0x630] ;  /* 0x00018c00ff007b82 */ /* 0x000e300000000800 */
[----:B------:R-:W0:Y:S01]  /*3890*/  LDC.64 R14, c[0x0][0x620] ;  /* 0x00018800ff0e7b82 */ /* 0x000e220000000a00 */
[----:B-1----:R-:W-:-:S04]  /*38a0*/  ISETP.NE.U32.AND P0, PT, R10, RZ, PT ;  /* 0x000000ff0a00720c */ /* 0x002fc80003f05070 */
[----:B------:R-:W-:-:S13]  /*38b0*/  ISETP.NE.AND.EX P0, PT, R11, RZ, PT, P0 ;  /* 0x000000ff0b00720c */ /* 0x000fda0003f05300 */
[----:B0-2---:R-:W-:Y:S05]  /*38c0*/  @!P0 BRA `(.L_x_96) ;  /* 0x0000000000288947 */ /* 0x005fea0003800000 */
[----:B------:R-:W0:Y:S02]  /*38d0*/  LDC R3, c[0x0][0x634] ;  /* 0x00018d00ff037b82 */ /* 0x000e240000000800 */
[----:B0-----:R-:W-:-:S05]  /*38e0*/  IADD3 R3, P0, R16, R3, RZ ;  /* 0x0000000310037210 */ /* 0x001fca0007f1e0ff */
[----:B------:R-:W-:-:S04]  /*38f0*/  IMAD.X R13, RZ, RZ, R17, P0 ;  /* 0x000000ffff0d7224 */ /* 0x000fc800000e0611 */
[----:B---3--:R-:W-:-:S04]  /*3900*/  IMAD.WIDE.U32 R4, R13, R10, RZ ;  /* 0x0000000a0d047225 */ /* 0x008fc800078e00ff */
[----:B----4-:R-:W-:-:S04]  /*3910*/  IMAD.WIDE.U32 R6, P0, R3, R11, R4 ;  /* 0x0000000b03067225 */ /* 0x010fc80007800004 */
[----:B------:R-:W-:-:S04]  /*3920*/  IMAD.WIDE.U32 R4, R3, R10, RZ ;  /* 0x0000000a03047225 */ /* 0x000fc800078e00ff */
[----:B------:R-:W-:Y:S01]  /*3930*/  IMAD.X R9, RZ, RZ, RZ, P0 ;  /* 0x000000ffff097224 */ /* 0x000fe200000e06ff */
[----:B------:R-:W-:Y:S01]  /*3940*/  IADD3 RZ, P0, R5, R6, RZ ;  /* 0x0000000605ff7210 */ /* 0x000fe20007f1e0ff */
[----:B------:R-:W-:-:S04]  /*3950*/  IMAD.MOV.U32 R8, RZ, RZ, R7 ;  /* 0x000000ffff087224 */ /* 0x000fc800078e0007 */
[----:B------:R-:W-:-:S08]  /*3960*/  IMAD.WIDE.U32.X R8, R13, R11, R8, P0 ;  /* 0x0000000b0d087225 */ /* 0x000fd000000e0408 */
.L_x_96:
[----:B----4-:R-:W0:Y:S01]  /*3970*/  LDC.64 R28, c[0x0][0x640] ;  /* 0x00019000ff1c7b82 */ /* 0x010e220000000a00 */
[-CC-:B------:R-:W-:Y:S01]  /*3980*/  SHF.R.U64 R67, R8, R0.reuse, R9.reuse ;  /* 0x0000000008437219 */ /* 0x180fe20000001209 */
[----:B------:R-:W-:Y:S01]  /*3990*/  ULDC UR4, c[0x0][0x150] ;  /* 0x0000540000047ab9 */ /* 0x000fe20000000800 */
[----:B------:R-:W-:Y:S02]  /*39a0*/  SHF.R.U32.HI R0, RZ, R0, R9 ;  /* 0x00000000ff007219 */ /* 0x000fe40000011609 */
[----:B------:R-:W-:Y:S02]  /*39b0*/  IADD3 R3, P0, RZ, -R67, RZ ;  /* 0x80000043ff037210 */ /* 0x000fe40007f1e0ff */
[----:B------:R-:W-:Y:S01]  /*39c0*/  I2FP.F32.U32 R7, R20 ;  /* 0x0000001400077245 */ /* 0x000fe20000201000 */
[----:B------:R-:W1:Y:S02]  /*39d0*/  LDC R6, c[0x0][0x618] ;  /* 0x00018600ff067b82 */ /* 0x000e640000000800 */
[----:B---3--:R-:W-:-:S02]  /*39e0*/  IMAD.X R5, RZ, RZ, ~R0, P0 ;  /* 0x000000ffff057224 */ /* 0x008fc400000e0e00 */
[----:B------:R-:W-:Y:S01]  /*39f0*/  FMUL R7, R7, UR4 ;  /* 0x0000000407077c20 */ /* 0x000fe20008400000 */
[----:B------:R-:W-:Y:S01]  /*3a00*/  ULDC UR4, c[0x0][0x154] ;  /* 0x0000550000047ab9 */ /* 0x000fe20000000800 */
[-C--:B------:R-:W-:Y:S02]  /*3a10*/  IMAD R0, R5, R14.reuse, RZ ;  /* 0x0000000e05007224 */ /* 0x080fe400078e02ff */
[----:B------:R-:W2:Y:S01]  /*3a20*/  LDC R8, c[0x0][0x608] ;  /* 0x00018200ff087b82 */ /* 0x000ea20000000800 */
[C---:B------:R-:W-:Y:S01]  /*3a30*/  IMAD.WIDE.U32 R4, R3.reuse, R14, R16 ;  /* 0x0000000e03047225 */ /* 0x040fe200078e0010 */
[----:B------:R-:W3:Y:S03]  /*3a40*/  F2I.U32.TRUNC.NTZ R7, R7 ;  /* 0x0000000700077305 */ /* 0x000ee6000020f000 */
[----:B------:R-:W-:Y:S01]  /*3a50*/  IMAD R3, R3, R15, R0 ;  /* 0x0000000f03037224 */ /* 0x000fe200078e0200 */
[----:B------:R-:W-:-:S02]  /*3a60*/  I2FP.F32.U32 R0, R21 ;  /* 0x0000001500007245 */ /* 0x000fc40000201000 */
[----:B------:R-:W4:Y:S01]  /*3a70*/  LDC R26, c[0x0][0x658] ;  /* 0x00019600ff1a7b82 */ /* 0x000f220000000800 */
[----:B------:R-:W-:Y:S01]  /*3a80*/  IMAD.IADD R3, R5, 0x1, R3 ;  /* 0x0000000105037824 */ /* 0x000fe200078e0203 */
[----:B0-----:R-:W-:Y:S01]  /*3a90*/  ISETP.NE.U32.AND P0, PT, R28, RZ, PT ;  /* 0x000000ff1c00720c */ /* 0x001fe20003f05070 */
[----:B------:R-:W-:-:S03]  /*3aa0*/  FMUL R0, R0, UR4 ;  /* 0x0000000400007c20 */ /* 0x000fc60008400000 */
[----:B------:R-:W-:Y:S01]  /*3ab0*/  ISETP.NE.AND.EX P0, PT, R29, RZ, PT, P0 ;  /* 0x000000ff1d00720c */ /* 0x000fe20003f05300 */
[----:B------:R0:W0:Y:S01]  /*3ac0*/  F2I.U32.TRUNC.NTZ R14, R0 ;  /* 0x00000000000e7305 */ /* 0x000022000020f000 */
[----:B------:R-:W0:Y:S01]  /*3ad0*/  LDC R9, c[0x0][0x144] ;  /* 0x00005100ff097b82 */ /* 0x000e220000000800 */
[-C--:B-1----:R-:W-:Y:S01]  /*3ae0*/  SHF.R.U64 R10, R4, R6.reuse, R3 ;  /* 0x00000006040a7219 */ /* 0x082fe20000001203 */
[----:B---3--:R-:W-:Y:S01]  /*3af0*/  IMAD.MOV R7, RZ, RZ, -R7 ;  /* 0x000000ffff077224 */ /* 0x008fe200078e0a07 */
[----:B------:R-:W-:-:S05]  /*3b00*/  SHF.R.U32.HI R3, RZ, R6, R3 ;  /* 0x00000006ff037219 */ /* 0x000fca0000011603 */
[----:B------:R-:W1:Y:S01]  /*3b10*/  LDC R24, c[0x0][0x148] ;  /* 0x00005200ff187b82 */ /* 0x000e620000000800 */
[-CC-:B--2---:R-:W-:Y:S02]  /*3b20*/  SHF.R.U64 R12, R10, R8.reuse, R3.reuse ;  /* 0x000000080a0c7219 */ /* 0x184fe40000001203 */
[----:B------:R-:W-:-:S05]  /*3b30*/  SHF.R.U32.HI R3, RZ, R8, R3 ;  /* 0x00000008ff037219 */ /* 0x000fca0000011603 */
[----:B------:R-:W2:Y:S01]  /*3b40*/  LDC R15, c[0x0][0x600] ;  /* 0x00018000ff0f7b82 */ /* 0x000ea20000000800 */
[-CC-:B----4-:R-:W-:Y:S02]  /*3b50*/  SHF.R.U64 R13, R12, R26.reuse, R3.reuse ;  /* 0x0000001a0c0d7219 */ /* 0x190fe40000001203 */
[----:B------:R-:W-:-:S03]  /*3b60*/  SHF.R.U32.HI R5, RZ, R26, R3 ;  /* 0x0000001aff057219 */ /* 0x000fc60000011603 */
[----:B------:R-:W-:Y:S02]  /*3b70*/  IMAD.MOV.U32 R4, RZ, RZ, R13 ;  /* 0x000000ffff047224 */ /* 0x000fe400078e000d */
[----:B------:R-:W3:Y:S01]  /*3b80*/  LDC R27, c[0x0][0x648] ;  /* 0x00019200ff1b7b82 */ /* 0x000ee20000000800 */
[----:B0-----:R-:W-:-:S07]  /*3b90*/  IMAD R25, R9, R7, R20 ;  /* 0x0000000709197224 */ /* 0x001fce00078e0214 */
[----:B------:R-:W0:Y:S08]  /*3ba0*/  LDC R30, c[0x0][0x638] ;  /* 0x00018e00ff1e7b82 */ /* 0x000e300000000800 */
[----:B------:R-:W4:Y:S01]  /*3bb0*/  LDC R31, c[0x0][0x610] ;  /* 0x00018400ff1f7b82 */ /* 0x000f220000000800 */
[----:B-1----:R-:W-:Y:S05]  /*3bc0*/  @!P0 BRA `(.L_x_97) ;  /* 0x0000000000288947 */ /* 0x002fea0003800000 */
        /* <DEDUP_REMOVED lines=10> */
.L_x_97:
[----:B------:R-:W-:Y:S01]  /*3c70*/  ISETP.NE.AND P0, PT, R2, 0x1, PT ;  /* 0x000000010200780c */ /* 0x000fe20003f05270 */
[----:B------:R-:W-:Y:S01]  /*3c80*/  IMAD.MOV R14, RZ, RZ, -R14 ;  /* 0x000000ffff0e7224 */ /* 0x000fe200078e0a0e */
[----:B---3--:R-:W-:Y:S01]  /*3c90*/  SHF.R.U64 R0, R4, R27, R5 ;  /* 0x0000001b04007219 */ /* 0x008fe20000001205 */
[----:B--2---:R-:W-:Y:S01]  /*3ca0*/  VIADD R5, R15, 0xffffffff ;  /* 0xffffffff0f057836 */ /* 0x004fe20000000000 */
[----:B------:R-:W-:-:S03]  /*3cb0*/  LOP3.LUT R3, R12, R61, RZ, 0xc0, !PT ;  /* 0x0000003d0c037212 */ /* 0x000fc600078ec0ff */
[----:B------:R-:W-:Y:S01]  /*3cc0*/  IMAD.MOV R4, RZ, RZ, -R0 ;  /* 0x000000ffff047224 */ /* 0x000fe200078e0a00 */
[----:B------:R-:W-:Y:S01]  /*3cd0*/  LOP3.LUT R10, R10, R5, RZ, 0xc0, !PT ;  /* 0x000000050a0a7212 */ /* 0x000fe200078ec0ff */
[----:B------:R-:W-:Y:S02]  /*3ce0*/  IMAD R0, R58, R0, R3 ;  /* 0x000000003a007224 */ /* 0x000fe400078e0203 */
[----:B0-----:R-:W-:Y:S02]  /*3cf0*/  IMAD R3, R4, R30, R13 ;  /* 0x0000001e04037224 */ /* 0x001fe400078e020d */
[----:B------:R-:W-:Y:S02]  /*3d00*/  @P0 IMAD R25, R24, R14, R21 ;  /* 0x0000000e18190224 */ /* 0x000fe400078e0215 */
[----:B------:R-:W-:Y:S02]  /*3d10*/  IMAD R5, R3, R15, R10 ;  /* 0x0000000f03057224 */ /* 0x000fe400078e020a */
[----:B----4-:R-:W-:-:S02]  /*3d20*/  IMAD R0, R0, R31, R25 ;  /* 0x0000001f00007224 */ /* 0x010fc400078e0219 */
[----:B------:R-:W-:-:S03]  /*3d30*/  IMAD.MOV.U32 R4, RZ, RZ, 0x1 ;  /* 0x00000001ff047424 */ /* 0x000fc600078e00ff */
[----:B------:R-:W-:Y:S02]  /*3d40*/  SEL R64, R5, R0, !P0 ;  /* 0x0000000005407207 */ /* 0x000fe40004000000 */
[----:B------:R-:W-:Y:S02]  /*3d50*/  PRMT R3, R4, 0x7610, R3 ;  /* 0x0000761004037816 */ /* 0x000fe40000000003 */
[----:B------:R-:W-:-:S07]  /*3d60*/  SEL R0, R0, R5, !P0 ;  /* 0x0000000500007207 */ /* 0x000fce0004000000 */
.L_x_95:
[----:B------:R-:W-:Y:S01]  /*3d70*/  LOP3.LUT P0, RZ, R3, 0xff, RZ, 0xc0, !PT ;  /* 0x000000ff03ff7812 */ /* 0x000fe2000780c0ff */
[----:B------:R-:W-:-:S12]  /*3d80*/  IMAD.MOV.U32 R65, RZ, RZ, R0 ;  /* 0x000000ffff417224 */ /* 0x000fd800078e0000 */
[----:B------:R-:W-:Y:S05]  /*3d90*/  @P0 BRA `(.L_x_98) ;  /* 0xffffffd000e80947 */ /* 0x000fea000383ffff */
[----:B------:R-:W-:Y:S05]  /*3da0*/  EXIT ;  /* 0x000000000000794d */ /* 0x000fea0003800000 */
.L_x_3:
        /* <DEDUP_REMOVED lines=26> */
.L_x_100:
[--C-:B------:R-:W-:Y:S01]  /*3f50*/  SHF.R.U64 R14, R12, R20, R13.reuse ;  /* 0x000000140c0e7219 */ /* 0x100fe2000000120d */
[----:B------:R-:W0:Y:S01]  /*3f60*/  LDC R24, c[0x0][0x618] ;  /* 0x00018600ff187b82 */ /* 0x000e220000000800 */
[----:B------:R-:W-:Y:S01]  /*3f70*/  I2FP.F32.U32 R8, R6 ;  /* 0x0000000600087245 */ /* 0x000fe20000201000 */
[----:B------:R-:W-:Y:S01]  /*3f80*/  ULDC UR4, c[0x0][0x150] ;  /* 0x0000540000047ab9 */ /* 0x000fe20000000800 */
[----:B------:R-:W-:Y:S02]  /*3f90*/  SHF.R.U32.HI R7, RZ, R20, R13 ;  /* 0x00000014ff077219 */ /* 0x000fe4000001160d */
[----:B------:R-:W-:Y:S01]  /*3fa0*/  IADD3 R11, P0, RZ, -R14, RZ ;  /* 0x8000000eff0b7210 */ /* 0x000fe20007f1e0ff */
[----:B------:R-:W-:Y:S01]  /*3fb0*/  FMUL R13, R8, UR4 ;  /* 0x00000004080d7c20 */ /* 0x000fe20008400000 */
[----:B------:R-:W-:Y:S01]  /*3fc0*/  ULDC UR4, c[0x0][0x154] ;  /* 0x0000550000047ab9 */ /* 0x000fe20000000800 */
[----:B------:R-:W1:Y:S02]  /*3fd0*/  LDC.64 R26, c[0x0][0x640] ;  /* 0x00019000ff1a7b82 */ /* 0x000e640000000a00 */
[----:B------:R-:W-:-:S02]  /*3fe0*/  IMAD.X R7, RZ, RZ, ~R7, P0 ;  /* 0x000000ffff077224 */ /* 0x000fc400000e0e07 */
[----:B------:R-:W2:Y:S01]  /*3ff0*/  F2I.U32.TRUNC.NTZ R13, R13 ;  /* 0x0000000d000d7305 */ /* 0x000ea2000020f000 */
[----:B------:R-:W-:-:S03]  /*4000*/  IMAD.WIDE.U32 R8, R11, R22, R16 ;  /* 0x000000160b087225 */ /* 0x000fc600078e0010 */
[----:B------:R-:W3:Y:S01]  /*4010*/  LDC R15, c[0x0][0x144] ;  /* 0x00005100ff0f7b82 */ /* 0x000ee20000000800 */
[----:B------:R-:W-:-:S04]  /*4020*/  IMAD R10, R7, R22, RZ ;  /* 0x00000016070a7224 */ /* 0x000fc800078e02ff */
[----:B------:R-:W-:Y:S02]  /*4030*/  IMAD R7, R11, R23, R10 ;  /* 0x000000170b077224 */ /* 0x000fe400078e020a */
[----:B------:R-:W-:Y:S01]  /*4040*/  IMAD.MOV.U32 R10, RZ, RZ, -0x1 ;  /* 0xffffffffff0a7424 */ /* 0x000fe200078e00ff */
[----:B------:R-:W4:Y:S01]  /*4050*/  LDC R20, c[0x0][0x608] ;  /* 0x00018200ff147b82 */ /* 0x000f220000000800 */
[----:B------:R-:W-:Y:S01]  /*4060*/  IMAD.IADD R7, R9, 0x1, R7 ;  /* 0x0000000109077824 */ /* 0x000fe200078e0207 */
[----:B------:R-:W-:-:S04]  /*4070*/  I2FP.F32.U32 R9, R5 ;  /* 0x0000000500097245 */ /* 0x000fc80000201000 */
[-C--:B0-----:R-:W-:Y:S01]  /*4080*/  SHF.R.U64 R12, R8, R24.reuse, R7 ;  /* 0x00000018080c7219 */ /* 0x081fe20000001207 */
[----:B--2---:R-:W-:Y:S01]  /*4090*/  IMAD.MOV R8, RZ, RZ, -R13 ;  /* 0x000000ffff087224 */ /* 0x004fe200078e0a0d */
[----:B------:R-:W0:Y:S01]  /*40a0*/  LDC R11, c[0x0][0x658] ;  /* 0x00019600ff0b7b82 */ /* 0x000e220000000800 */
[----:B-1----:R-:W-:Y:S01]  /*40b0*/  ISETP.NE.U32.AND P0, PT, R26, RZ, PT ;  /* 0x000000ff1a00720c */ /* 0x002fe20003f05070 */
[----:B------:R-:W-:Y:S01]  /*40c0*/  FMUL R9, R9, UR4 ;  /* 0x0000000409097c20 */ /* 0x000fe20008400000 */
[----:B------:R-:W-:Y:S02]  /*40d0*/  SHF.R.U32.HI R7, RZ, R24, R7 ;  /* 0x00000018ff077219 */ /* 0x000fe40000011607 */
[----:B------:R-:W-:-:S03]  /*40e0*/  ISETP.NE.AND.EX P0, PT, R27, RZ, PT, P0 ;  /* 0x000000ff1b00720c */ /* 0x000fc60003f05300 */
[----:B------:R-:W1:Y:S01]  /*40f0*/  LDC R22, c[0x0][0x148] ;  /* 0x00005200ff167b82 */ /* 0x000e620000000800 */
[----:B---3--:R-:W-:Y:S02]  /*4100*/  IMAD R23, R15, R8, R6 ;  /* 0x000000080f177224 */ /* 0x008fe400078e0206 */
[----:B------:R-:W-:-:S05]  /*4110*/  IMAD.MOV.U32 R8, RZ, RZ, 0x1 ;  /* 0x00000001ff087424 */ /* 0x000fca00078e00ff */
[----:B------:R-:W2:Y:S01]  /*4120*/  LDC R21, c[0x0][0x600] ;  /* 0x00018000ff157b82 */ /* 0x000ea20000000800 */
[-CC-:B----4-:R-:W-:Y:S02]  /*4130*/  SHF.R.U64 R15, R12, R20.reuse, R7.reuse ;  /* 0x000000140c0f7219 */ /* 0x190fe40000001207 */
[----:B------:R-:W-:Y:S02]  /*4140*/  SHF.R.U32.HI R6, RZ, R20, R7 ;  /* 0x00000014ff067219 */ /* 0x000fe40000011607 */
[----:B------:R3:W4:Y:S03]  /*4150*/  F2I.U32.TRUNC.NTZ R20, R9 ;  /* 0x0000000900147305 */ /* 0x000726000020f000 */
[----:B------:R-:W1:Y:S01]  /*4160*/  LDC R25, c[0x0][0x648] ;  /* 0x00019200ff197b82 */ /* 0x000e620000000800 */
[-C--:B0-----:R-:W-:Y:S02]  /*4170*/  SHF.R.U64 R19, R15, R11.reuse, R6 ;  /* 0x0000000b0f137219 */ /* 0x081fe40000001206 */
[----:B------:R-:W-:-:S02]  /*4180*/  SHF.L.U32 R10, R10, R11, RZ ;  /* 0x0000000b0a0a7219 */ /* 0x000fc400000006ff */
[-C--:B------:R-:W-:Y:S01]  /*4190*/  SHF.R.U32.HI R7, RZ, R11.reuse, R6 ;  /* 0x0000000bff077219 */ /* 0x080fe20000011606 */
[----:B------:R-:W-:Y:S01]  /*41a0*/  IMAD.MOV.U32 R6, RZ, RZ, R19 ;  /* 0x000000ffff067224 */ /* 0x000fe200078e0013 */
[----:B------:R-:W-:Y:S01]  /*41b0*/  SHF.L.U32 R24, R8, R11, RZ ;  /* 0x0000000b08187219 */ /* 0x000fe200000006ff */
[----:B------:R-:W0:Y:S01]  /*41c0*/  LDC R28, c[0x0][0x638] ;  /* 0x00018e00ff1c7b82 */ /* 0x000e220000000800 */
[----:B------:R-:W-:-:S07]  /*41d0*/  LOP3.LUT R30, RZ, R10, RZ, 0x33, !PT ;  /* 0x0000000aff1e7212 */ /* 0x000fce00078e33ff */
[----:B------:R-:W0:Y:S01]  /*41e0*/  LDC R29, c[0x0][0x610] ;  /* 0x00018400ff1d7b82 */ /* 0x000e220000000800 */
[----:B---34-:R-:W-:Y:S05]  /*41f0*/  @!P0 BRA `(.L_x_101) ;  /* 0x0000000000288947 */ /* 0x018fea0003800000 */
[----:B------:R-:W3:Y:S02]  /*4200*/  LDC R6, c[0x0][0x64c] ;  /* 0x00019300ff067b82 */ /* 0x000ee40000000800 */
[----:B---3--:R-:W-:-:S05]  /*4210*/  IADD3 R11, P0, R19, R6, RZ ;  /* 0x00000006130b7210 */ /* 0x008fca0007f1e0ff */
        /* <DEDUP_REMOVED lines=8> */
.L_x_101:
[----:B------:R-:W-:Y:S01]  /*42a0*/  ISETP.NE.AND P0, PT, R2, 0x1, PT ;  /* 0x000000010200780c */ /* 0x000fe20003f05270 */
[----:B--2---:R-:W-:Y:S01]  /*42b0*/  VIADD R9, R21, 0xffffffff ;  /* 0xffffffff15097836 */ /* 0x004fe20000000000 */
[----:B-1----:R-:W-:Y:S01]  /*42c0*/  SHF.R.U64 R7, R6, R25, R7 ;  /* 0x0000001906077219 */ /* 0x002fe20000001207 */
[----:B------:R-:W-:Y:S01]  /*42d0*/  IMAD.MOV R20, RZ, RZ, -R20 ;  /* 0x000000ffff147224 */ /* 0x000fe200078e0a14 */
[----:B------:R-:W-:Y:S02]  /*42e0*/  LOP3.LUT R6, R15, R30, RZ, 0xc0, !PT ;  /* 0x0000001e0f067212 */ /* 0x000fe400078ec0ff */
[----:B------:R-:W-:Y:S01]  /*42f0*/  LOP3.LUT R12, R12, R9, RZ, 0xc0, !PT ;  /* 0x000000090c0c7212 */ /* 0x000fe200078ec0ff */
[----:B------:R-:W-:Y:S02]  /*4300*/  IMAD.MOV R8, RZ, RZ, -R7 ;  /* 0x000000ffff087224 */ /* 0x000fe400078e0a07 */
[----:B------:R-:W-:Y:S02]  /*4310*/  IMAD R6, R24, R7, R6 ;  /* 0x0000000718067224 */ /* 0x000fe400078e0206 */
[----:B------:R-:W-:-:S02]  /*4320*/  IMAD.MOV.U32 R9, RZ, RZ, 0x1 ;  /* 0x00000001ff097424 */ /* 0x000fc400078e00ff */
[----:B------:R-:W-:Y:S02]  /*4330*/  @P0 IMAD R23, R22, R20, R5 ;  /* 0x0000001416170224 */ /* 0x000fe400078e0205 */
[----:B0-----:R-:W-:Y:S02]  /*4340*/  IMAD R5, R8, R28, R19 ;  /* 0x0000001c08057224 */ /* 0x001fe400078e0213 */
[----:B------:R-:W-:Y:S02]  /*4350*/  IMAD R19, R6, R29, R23 ;  /* 0x0000001d06137224 */ /* 0x000fe400078e0217 */
[----:B------:R-:W-:Y:S02]  /*4360*/  IMAD R6, R5, R21, R12 ;  /* 0x0000001505067224 */ /* 0x000fe400078e020c */
[----:B------:R-:W-:-:S03]  /*4370*/  IMAD.MOV.U32 R8, RZ, RZ, R14 ;  /* 0x000000ffff087224 */ /* 0x000fc600078e000e */
[----:B------:R-:W-:Y:S02]  /*4380*/  SEL R20, R6, R19, !P0 ;  /* 0x0000001306147207 */ /* 0x000fe40004000000 */
[----:B------:R-:W-:-:S07]  /*4390*/  SEL R19, R19, R6, !P0 ;  /* 0x0000000613137207 */ /* 0x000fce0004000000 */
.L_x_99:
[----:B------:R-:W-:-:S08]  /*43a0*/  NOP ;  /* 0x0000000000007918 */ /* 0x000fd00000000000 */
[----:B------:R-:W0:-:S00]  /*43b0*/  USETMAXREG.DEALLOC.CTAPOOL 0x28 ;  /* 0x00000028000079c8 */ /* 0x000e0000080e0500 */
[----:B0-----:R-:W-:-:S13]  /*43c0*/  ISETP.NE.AND P0, PT, R0, RZ, PT ;  /* 0x000000ff0000720c */ /* 0x001fda0003f05270 */
[----:B------:R-:W-:Y:S05]  /*43d0*/  @P0 EXIT ;  /* 0x000000000000094d */ /* 0x000fea0003800000 */
[----:B------:R-:W-:Y:S01]  /*43e0*/  LOP3.LUT P0, RZ, R9, 0xff, RZ, 0xc0, !PT ;  /* 0x000000ff09ff7812 */ /* 0x000fe2000780c0ff */
[----:B------:R-:W-:Y:S02]  /*43f0*/  IMAD.MOV.U32 R0, RZ, RZ, 0x1 ;  /* 0x00000001ff007424 */ /* 0x000fe400078e00ff */
[----:B------:R-:W-:-:S10]  /*4400*/  IMAD.MOV.U32 R12, RZ, RZ, RZ ;  /* 0x000000ffff0c7224 */ /* 0x000fd400078e00ff */
[----:B------:R-:W-:Y:S05]  /*4410*/  @!P0 BRA `(.L_x_102) ;  /* 0x0000000c00148947 */ /* 0x000fea0003800000 */
[----:B------:R-:W0:Y:S01]  /*4420*/  LDC R0, c[0x0][0x28c] ;  /* 0x0000a300ff007b82 */ /* 0x000e220000000800 */
[----:B------:R-:W-:Y:S01]  /*4430*/  LOP3.LUT P0, RZ, R3, 0x1f, RZ, 0xc0, !PT ;  /* 0x0000001f03ff7812 */ /* 0x000fe2000780c0ff */
[----:B------:R-:W-:Y:S01]  /*4440*/  ULDC UR5, c[0x0][0x658] ;  /* 0x0001960000057ab9 */ /* 0x000fe20000000800 */
[----:B------:R-:W-:Y:S01]  /*4450*/  UMOV UR6, 0xffffffff ;  /* 0xffffffff00067882 */ /* 0x000fe20000000000 */
[----:B------:R-:W-:Y:S01]  /*4460*/  BSSY B0, `(.L_x_102) ;  /* 0x00000c0000007945 */ /* 0x000fe20003800000 */
[----:B------:R-:W-:Y:S01]  /*4470*/  USHF.L.U32 UR6, UR6, UR5, URZ ;  /* 0x0000000506067299 */ /* 0x000fe2000800063f */
[C---:B------:R-:W-:Y:S01]  /*4480*/  ISETP.NE.AND P2, PT, R4.reuse, RZ, PT ;  /* 0x000000ff0400720c */ /* 0x040fe20003f45270 */
[----:B------:R-:W-:Y:S01]  /*4490*/  IMAD.MOV.U32 R13, RZ, RZ, 0x1 ;  /* 0x00000001ff0d7424 */ /* 0x000fe200078e00ff */
[----:B------:R-:W-:Y:S01]  /*44a0*/  ISETP.NE.OR P0, PT, R4, RZ, !P0 ;  /* 0x000000ff0400720c */ /* 0x000fe20004705670 */
[----:B------:R-:W-:Y:S01]  /*44b0*/  IMAD.MOV.U32 R12, RZ, RZ, RZ ;  /* 0x000000ffff0c7224 */ /* 0x000fe200078e00ff */
[----:B------:R-:W-:Y:S01]  /*44c0*/  LOP3.LUT R11, R18, 0x2, RZ, 0xfc, !PT ;  /* 0x00000002120b7812 */ /* 0x000fe200078efcff */
[----:B------:R-:W-:Y:S01]  /*44d0*/  ULDC UR4, c[0x0][0x600] ;  /* 0x0001800000047ab9 */ /* 0x000fe20000000800 */
[----:B------:R-:W-:Y:S01]  /*44e0*/  UMOV UR7, 0x1 ;  /* 0x0000000100077882 */ /* 0x000fe20000000000 */
[----:B------:R-:W-:-:S02]  /*44f0*/  UIADD3 UR15, UR4, -0x1, URZ ;  /* 0xffffffff040f7890 */ /* 0x000fc4000fffe03f */
[----:B------:R-:W-:Y:S02]  /*4500*/  USHF.L.U32 UR17, UR7, UR5, URZ ;  /* 0x0000000507117299 */ /* 0x000fe4000800063f */
[----:B------:R-:W-:Y:S01]  /*4510*/  ULOP3.LUT UR16, URZ, UR6, URZ, 0x33, !UPT ;  /* 0x000000063f107292 */ /* 0x000fe2000f8e333f */
[----:B------:R-:W-:Y:S01]  /*4520*/  ULDC.64 UR20, c[0x0][0x198] ;  /* 0x0000660000147ab9 */ /* 0x000fe20000000a00 */
[----:B0-----:R-:W-:-:S05]  /*4530*/  VIADD R0, R0, 0x1f ;  /* 0x0000001f00007836 */ /* 0x001fca0000000000 */
[----:B------:R-:W-:-:S04]  /*4540*/  SHF.R.S32.HI R3, RZ, 0x1f, R0 ;  /* 0x0000001fff037819 */ /* 0x000fc80000011400 */
[----:B------:R-:W-:Y:S01]  /*4550*/  LEA.HI R3, R3, R0, RZ, 0x5 ;  /* 0x0000000003037211 */ /* 0x000fe200078f28ff */
[----:B------:R-:W-:-:S03]  /*4560*/  IMAD.MOV.U32 R0, RZ, RZ, 0x1 ;  /* 0x00000001ff007424 */ /* 0x000fc600078e00ff */
[----:B------:R-:W-:-:S05]  /*4570*/  SHF.R.S32.HI R3, RZ, 0x5, R3 ;  /* 0x00000005ff037819 */ /* 0x000fca0000011403 */
[----:B------:R-:W-:-:S07]  /*4580*/  VIADD R10, R3, 0x1 ;  /* 0x00000001030a7836 */ /* 0x000fce0000000000 */
.L_x_114:
[----:B------:R-:W-:-:S03]  /*4590*/  UMOV UR4, 0xffffffff ;  /* 0xffffffff00047882 */ /* 0x000fc60000000000 */
[----:B------:R-:W-:Y:S05]  /*45a0*/  BRA.DIV UR4, `(.L_x_103) ;  /* 0x0000000e04747947 */ /* 0x000fea000b800000 */
[----:B------:R-:W-:-:S13]  /*45b0*/  ELECT P6, URZ, PT ;  /* 0x00000000003f782f */ /* 0x000fda00038c0000 */
.L_x_124:
[----:B------:R-:W0:Y:S01]  /*45c0*/  LDC R4, c[0x0][0x28c] ;  /* 0x0000a300ff047b82 */ /* 0x000e220000000800 */
[----:B------:R-:W-:Y:S01]  /*45d0*/  BSSY B1, `(.L_x_104) ;  /* 0x0000037000017945 */ /* 0x000fe20003800000 */
[----:B0-----:R-:W-:-:S13]  /*45e0*/  ISETP.LT.OR P6, PT, R4, 0x1, !P6 ;  /* 0x000000010400780c */ /* 0x001fda00077c1670 */
[----:B------:R-:W-:Y:S05]  /*45f0*/  @P6 BRA `(.L_x_105) ;  /* 0x0000000000d06947 */ /* 0x000fea0003800000 */
[----:B------:R-:W-:Y:S02]  /*4600*/  IMAD.SHL.U32 R20, R20, 0x40, RZ ;  /* 0x0000004014147824 */ /* 0x000fe400078e00ff */
[----:B------:R-:W-:Y:S02]  /*4610*/  IMAD.SHL.U32 R19, R19, 0x80, RZ ;  /* 0x0000008013137824 */ /* 0x000fe400078e00ff */
[----:B------:R-:W-:Y:S02]  /*4620*/  IMAD.MOV.U32 R21, RZ, RZ, RZ ;  /* 0x000000ffff157224 */ /* 0x000fe400078e00ff */
[----:B------:R-:W-:Y:S02]  /*4630*/  IMAD.MOV.U32 R4, RZ, RZ, R10 ;  /* 0x000000ffff047224 */ /* 0x000fe400078e000a */
[----:B------:R-:W-:Y:S02]  /*4640*/  IMAD.MOV.U32 R5, RZ, RZ, R0 ;  /* 0x000000ffff057224 */ /* 0x000fe400078e0000 */
[----:B------:R-:W-:-:S07]  /*4650*/  IMAD.MOV.U32 R6, RZ, RZ, R12 ;  /* 0x000000ffff067224 */ /* 0x000fce00078e000c */
.L_x_109:
[----:B------:R-:W0:Y:S01]  /*4660*/  S2R R14, SR_CgaCtaId ;  /* 0x00000000000e7919 */ /* 0x000e220000008800 */
[----:B------:R-:W-:Y:S01]  /*4670*/  MOV R7, 0x400 ;  /* 0x0000040000077802 */ /* 0x000fe20000000f00 */
[----:B------:R-:W1:Y:S03]  /*4680*/  @!P2 LDC R9, c[0x0][0x500] ;  /* 0x00014000ff09ab82 */ /* 0x000e660000000800 */
[----:B0-----:R-:W-:Y:S02]  /*4690*/  LEA R15, R14, R7, 0x18 ;  /* 0x000000070e0f7211 */ /* 0x001fe400078ec0ff */
[----:B------:R-:W-:-:S03]  /*46a0*/  SHF.L.U32 R7, R5, 0x1f, RZ ;  /* 0x0000001f05077819 */ /* 0x000fc600000006ff */
[----:B------:R-:W-:-:S04]  /*46b0*/  IMAD R14, R6, 0x8, R15 ;  /* 0x00000008060e7824 */ /* 0x000fc800078e020f */
[----:B------:R-:W0:Y:S02]  /*46c0*/  SYNCS.PHASECHK.TRANS64.TRYWAIT P1, [R14+URZ+0x18], R7 ;  /* 0x000018070e0075a7 */ /* 0x000e24000802017f */
[----:B01----:R-:W-:Y:S05]  /*46d0*/  @!P1 BRA `(.L_x_106) ;  /* 0x0000000c00489947 */ /* 0x003fea0003800000 */
.L_x_125:
[----:B0-----:R-:W-:Y:S01]  /*46e0*/  PRMT R7, R11, 0x9910, RZ ;  /* 0x000099100b077816 */ /* 0x001fe200000000ff */
[----:B------:R0:W-:Y:S03]  /*46f0*/  @!P2 SYNCS.ARRIVE.TRANS64 RZ, [R14+URZ], R9 ;  /* 0x000000090effa9a7 */ /* 0x0001e6000800003f */
[----:B------:R-:W-:-:S13]  /*4700*/  ISETP.NE.AND P1, PT, R7, 0x2, PT ;  /* 0x000000020700780c */ /* 0x000fda0003f25270 */
[----:B0-----:R-:W-:Y:S05]  /*4710*/  @P1 BRA `(.L_x_107) ;  /* 0x0000000000041947 */ /* 0x001fea0003800000 */
[----:B------:R-:W-:Y:S01]  /*4720*/  BPT.TRAP 0x1 ;  /* 0x000000040000795c */ /* 0x000fe20000300000 */
.L_x_107:
[----:B------:R-:W-:Y:S05]  /*4730*/  @P0 BRA `(.L_x_108) ;  /* 0x0000000000040947 */ /* 0x000fea0003800000 */
[----:B------:R-:W-:Y:S01]  /*4740*/  BPT.TRAP 0x1 ;  /* 0x000000040000795c */ /* 0x000fe20000300000 */
.L_x_108:
[--C-:B------:R-:W-:Y:S01]  /*4750*/  IMAD R7, R6, 0x1000, R15.reuse ;  /* 0x0000100006077824 */ /* 0x100fe200078e020f */
[----:B------:R-:W-:Y:S01]  /*4760*/  R2UR UR9, R14 ;  /* 0x000000000e0972ca */ /* 0x000fe200000e0000 */
[----:B------:R-:W-:Y:S01]  /*4770*/  IMAD R15, R6, 0x800, R15 ;  /* 0x00000800060f7824 */ /* 0x000fe200078e020f */
[----:B------:R-:W-:Y:S01]  /*4780*/  UIADD3 UR4, UP0, UR20, 0xf0, URZ ;  /* 0x000000f014047890 */ /* 0x000fe2000ff1e03f */
[----:B------:R-:W-:Y:S01]  /*4790*/  VIADD R4, R4, 0xffffffff ;  /* 0xffffffff04047836 */ /* 0x000fe20000000000 */
[----:B------:R-:W-:Y:S01]  /*47a0*/  R2UR UR5, R7 ;  /* 0x00000000070572ca */ /* 0x000fe200000e0000 */
[----:B------:R-:W-:Y:S01]  /*47b0*/  UIADD3 UR22, UP1, UR20, 0x1f0, URZ ;  /* 0x000001f014167890 */ /* 0x000fe2000ff3e03f */
[----:B------:R-:W-:Y:S01]  /*47c0*/  R2UR UR8, R15 ;  /* 0x000000000f0872ca */ /* 0x000fe200000e0000 */
[----:B------:R-:W-:Y:S01]  /*47d0*/  VIADD R6, R6, 0x1 ;  /* 0x0000000106067836 */ /* 0x000fe20000000000 */
[----:B------:R-:W-:Y:S01]  /*47e0*/  R2UR UR11, R19 ;  /* 0x00000000130b72ca */ /* 0x000fe200000e0000 */
[----:B------:R-:W-:Y:S01]  /*47f0*/  UIADD3.X UR23, URZ, UR21, URZ, UP1, !UPT ;  /* 0x000000153f177290 */ /* 0x000fe20008ffe43f */
[C---:B------:R-:W-:Y:S01]  /*4800*/  R2UR UR10, R21.reuse ;  /* 0x00000000150a72ca */ /* 0x040fe200000e0000 */
[----:B------:R-:W-:Y:S01]  /*4810*/  UMOV UR6, 0x0 ;  /* 0x0000000000067882 */ /* 0x000fe20000000000 */
[----:B------:R-:W-:Y:S01]  /*4820*/  R2UR UR12, R8 ;  /* 0x00000000080c72ca */ /* 0x000fe200000e0000 */
[----:B------:R-:W-:Y:S01]  /*4830*/  UMOV UR7, 0x10000000 ;  /* 0x1000000000077882 */ /* 0x000fe20000000000 */
[----:B------:R-:W-:Y:S01]  /*4840*/  R2UR UR18, R20 ;  /* 0x00000000141272ca */ /* 0x000fe200000e0000 */
[----:B------:R-:W-:Y:S01]  /*4850*/  VIADD R21, R21, 0x20 ;  /* 0x0000002015157836 */ /* 0x000fe20000000000 */
[----:B------:R-:W-:Y:S01]  /*4860*/  ISETP.GT.AND P3, PT, R4, 0x1, PT ;  /* 0x000000010400780c */ /* 0x000fe20003f64270 */
[----:B------:R-:W-:Y:S01]  /*4870*/  UIADD3 UR13, UR5, 0x100, URZ ;  /* 0x00000100050d7890 */ /* 0x000fe2000fffe03f */
[----:B------:R-:W-:Y:S01]  /*4880*/  ISETP.NE.AND P1, PT, R6, 0x3, PT ;  /* 0x000000030600780c */ /* 0x000fe20003f25270 */
[----:B------:R-:W-:-:S02]  /*4890*/  UIADD3.X UR5, URZ, UR21, URZ, UP0, !UPT ;  /* 0x000000153f057290 */ /* 0x000fc400087fe43f */
[----:B------:R-:W-:Y:S01]  /*48a0*/  UIADD3 UR14, UR8, 0x3100, URZ ;  /* 0x00003100080e7890 */ /* 0x000fe2000fffe03f */
[----:B------:R-:W-:Y:S02]  /*48b0*/  SEL R14, RZ, 0x1, P1 ;  /* 0x00000001ff0e7807 */ /* 0x000fe40000800000 */
[----:B------:R-:W-:Y:S01]  /*48c0*/  UMOV UR8, UR13 ;  /* 0x0000000d00087c82 */ /* 0x000fe20008000000 */
[----:B------:R-:W-:Y:S02]  /*48d0*/  SEL R6, R6, RZ, P1 ;  /* 0x000000ff06067207 */ /* 0x000fe40000800000 */
[----:B------:R-:W-:Y:S01]  /*48e0*/  LOP3.LUT R5, R5, R14, RZ, 0x3c, !PT ;  /* 0x0000000e05057212 */ /* 0x000fe200078e3cff */
[----:B------:R0:W-:Y:S02]  /*48f0*/  UTMALDG.3D [UR8], [UR4], desc[UR6] ;  /* 0x00000608040075b4 */ /* 0x0001e40008011000 */
[----:B0-----:R-:W-:Y:S01]  /*4900*/  UMOV UR8, UR14 ;  /* 0x0000000e00087c82 */ /* 0x001fe20008000000 */
[----:B------:R-:W-:-:S02]  /*4910*/  UMOV UR11, UR18 ;  /* 0x00000012000b7c82 */ /* 0x000fc40008000000 */
[----:B------:R0:W-:Y:S02]  /*4920*/  UTMALDG.3D [UR8], [UR22], desc[UR6] ;  /* 0x00000608160075b4 */ /* 0x0001e40008011000 */
[----:B0-----:R-:W-:Y:S05]  /*4930*/  @P3 BRA `(.L_x_109) ;  /* 0xfffffffc00483947 */ /* 0x001fea000383ffff */
.L_x_105:
[----:B------:R-:W-:Y:S05]  /*4940*/  BSYNC B1 ;  /* 0x0000000000017941 */ /* 0x000fea0003800000 */
.L_x_104:
[----:B------:R-:W-:Y:S01]  /*4950*/  LOP3.LUT P3, RZ, R13, 0xff, RZ, 0xc0, !PT ;  /* 0x000000ff0dff7812 */ /* 0x000fe2000786c0ff */
[----:B------:R-:W-:Y:S01]  /*4960*/  IMAD.IADD R12, R3, 0x1, R12 ;  /* 0x00000001030c7824 */ /* 0x000fe200078e020c */
[----:B------:R-:W-:Y:S01]  /*4970*/  IADD3 R16, P4, R16, UR36, RZ ;  /* 0x0000002410107c10 */ /* 0x000fe2000ff9e0ff */
[----:B------:R-:W-:Y:S01]  /*4980*/  ULDC.64 UR4, c[0x0][0x650] ;  /* 0x0001940000047ab9 */ /* 0x000fe20000000a00 */
[----:B------:R-:W-:Y:S01]  /*4990*/  BSSY B1, `(.L_x_110) ;  /* 0x000006a000017945 */ /* 0x000fe20003800000 */
[----:B------:R-:W-:Y:S01]  /*49a0*/  IMAD.MOV.U32 R19, RZ, RZ, -0x1 ;  /* 0xffffffffff137424 */ /* 0x000fe200078e00ff */
[----:B------:R-:W-:Y:S01]  /*49b0*/  ISETP.GT.U32.AND P1, PT, R12, 0x2, PT ;  /* 0x000000020c00780c */ /* 0x000fe20003f24070 */
[----:B------:R-:W-:Y:S01]  /*49c0*/  IMAD.MOV.U32 R20, RZ, RZ, -0x1 ;  /* 0xffffffffff147424 */ /* 0x000fe200078e00ff */
[----:B------:R-:W-:Y:S01]  /*49d0*/  IADD3.X R17, R17, UR42, RZ, P4, !PT ;  /* 0x0000002a11117c10 */ /* 0x000fe2000a7fe4ff */
[----:B------:R-:W-:Y:S01]  /*49e0*/  IMAD.MOV.U32 R8, RZ, RZ, -0x1 ;  /* 0xffffffffff087424 */ /* 0x000fe200078e00ff */
[----:B------:R-:W-:-:S02]  /*49f0*/  ISETP.LT.U32.AND P1, PT, R3, 0x3, P1 ;  /* 0x000000030300780c */ /* 0x000fc40000f21070 */
[----:B------:R-:W-:Y:S01]  /*4a00*/  PRMT R13, RZ, 0x7610, R13 ;  /* 0x00007610ff0d7816 */ /* 0x000fe2000000000d */
[----:B------:R-:W0:Y:S01]  /*4a10*/  @P3 S2R R5, SR_CgaCtaId ;  /* 0x0000000000053919 */ /* 0x000e220000008800 */
[----:B------:R-:W-:-:S04]  /*4a20*/  @P3 MOV R4, 0x400 ;  /* 0x0000040000043802 */ /* 0x000fc80000000f00 */
[----:B0-----:R-:W-:Y:S01]  /*4a30*/  @P3 LEA R6, R5, R4, 0x18 ;  /* 0x0000000405063211 */ /* 0x001fe200078ec0ff */
[----:B------:R-:W-:-:S03]  /*4a40*/  IMAD.WIDE.U32 R4, R12, -0x55555555, RZ ;  /* 0xaaaaaaab0c047825 */ /* 0x000fc600078e00ff */
[----:B------:R0:W-:Y:S01]  /*4a50*/  @P3 SYNCS.ARRIVE.TRANS64.A1T0 RZ, [R6+URZ+0x48], RZ ;  /* 0x000048ff06ff39a7 */ /* 0x0001e2000810003f */
[----:B------:R-:W-:Y:S02]  /*4a60*/  ISETP.GE.U32.AND P3, PT, R3, 0x3, PT ;  /* 0x000000030300780c */ /* 0x000fe40003f66070 */
[----:B------:R-:W-:Y:S02]  /*4a70*/  SHF.R.U32.HI R7, RZ, 0x1, R5 ;  /* 0x00000001ff077819 */ /* 0x000fe40000011605 */
[----:B------:R-:W-:Y:S02]  /*4a80*/  SEL R5, RZ, 0x1, !P1 ;  /* 0x00000001ff057807 */ /* 0x000fe40004800000 */
[----:B------:R-:W-:Y:S01]  /*4a90*/  ISETP.GE.U32.AND P1, PT, R16, UR4, PT ;  /* 0x0000000410007c0c */ /* 0x000fe2000bf26070 */
[----:B------:R-:W-:Y:S01]  /*4aa0*/  IMAD R12, R7, -0x3, R12 ;  /* 0xfffffffd070c7824 */ /* 0x000fe200078e020c */
[----:B------:R-:W-:Y:S02]  /*4ab0*/  LOP3.LUT R0, R0, R5, RZ, 0x3c, !PT ;  /* 0x0000000500007212 */ /* 0x000fe400078e3cff */
[----:B------:R-:W-:-:S02]  /*4ac0*/  ISETP.GE.U32.AND.EX P1, PT, R17, UR5, PT, P1 ;  /* 0x0000000511007c0c */ /* 0x000fc4000bf26110 */
[----:B------:R-:W-:Y:S02]  /*4ad0*/  PRMT R4, RZ, 0x7610, R4 ;  /* 0x00007610ff047816 */ /* 0x000fe40000000004 */
[----:B------:R-:W-:-:S09]  /*4ae0*/  @P3 LOP3.LUT R0, R0, 0x1, R7, 0x78, !PT ;  /* 0x0000000100003812 */ /* 0x000fd200078e7807 */
[----:B0-----:R-:W-:Y:S05]  /*4af0*/  @P1 BRA `(.L_x_111) ;  /* 0x00000004004c1947 */ /* 0x001fea0003800000 */
[----:B------:R-:W-:Y:S01]  /*4b00*/  ULDC.64 UR4, c[0x0][0x628] ;  /* 0x00018a0000047ab9 */ /* 0x000fe20000000a00 */
[----:B------:R-:W0:Y:S01]  /*4b10*/  S2R R15, SR_CTAID.X ;  /* 0x00000000000f7919 */ /* 0x000e220000002500 */
[----:B------:R-:W-:Y:S01]  /*4b20*/  ISETP.NE.U32.AND P1, PT, RZ, UR4, PT ;  /* 0x00000004ff007c0c */ /* 0x000fe2000bf25070 */
[----:B------:R-:W-:Y:S01]  /*4b30*/  ULDC UR7, c[0x0][0x630] ;  /* 0x00018c0000077ab9 */ /* 0x000fe20000000800 */
[----:B------:R-:W-:Y:S01]  /*4b40*/  IMAD.MOV.U32 R4, RZ, RZ, R16 ;  /* 0x000000ffff047224 */ /* 0x000fe200078e0010 */
[----:B------:R-:W1:Y:S01]  /*4b50*/  S2R R14, SR_CTAID.Y ;  /* 0x00000000000e7919 */ /* 0x000e620000002600 */
[----:B------:R-:W-:Y:S01]  /*4b60*/  ISETP.NE.AND.EX P1, PT, RZ, UR5, PT, P1 ;  /* 0x00000005ff007c0c */ /* 0x000fe2000bf25310 */
[----:B------:R-:W-:-:S12]  /*4b70*/  IMAD.MOV.U32 R5, RZ, RZ, R17 ;  /* 0x000000ffff057224 */ /* 0x000fd800078e0011 */
[----:B------:R-:W-:Y:S05]  /*4b80*/  @!P1 BRA `(.L_x_112) ;  /* 0x0000000000289947 */ /* 0x000fea0003800000 */
[----:B------:R-:W-:Y:S02]  /*4b90*/  ULDC UR6, c[0x0][0x634] ;  /* 0x00018d0000067ab9 */ /* 0x000fe40000000800 */
[----:B------:R-:W-:-:S05]  /*4ba0*/  IADD3 R9, P1, R16, UR6, RZ ;  /* 0x0000000610097c10 */ /* 0x000fca000ff3e0ff */
[----:B------:R-:W-:-:S04]  /*4bb0*/  IMAD.X R19, RZ, RZ, R17, P1 ;  /* 0x000000ffff137224 */ /* 0x000fc800008e0611 */
[----:B------:R-:W-:-:S04]  /*4bc0*/  IMAD.WIDE.U32 R6, R19, UR4, RZ ;  /* 0x0000000413067c25 */ /* 0x000fc8000f8e00ff */
[----:B------:R-:W-:-:S04]  /*4bd0*/  IMAD.WIDE.U32 R6, P1, R9, UR5, R6 ;  /* 0x0000000509067c25 */ /* 0x000fc8000f820006 */
[----:B------:R-:W-:-:S04]  /*4be0*/  IMAD.WIDE.U32 R8, R9, UR4, RZ ;  /* 0x0000000409087c25 */ /* 0x000fc8000f8e00ff */
[----:B------:R-:W-:Y:S01]  /*4bf0*/  IMAD.X R5, RZ, RZ, RZ, P1 ;  /* 0x000000ffff057224 */ /* 0x000fe200008e06ff */
[----:B------:R-:W-:Y:S01]  /*4c00*/  IADD3 RZ, P1, R9, R6, RZ ;  /* 0x0000000609ff7210 */ /* 0x000fe20007f3e0ff */
[----:B------:R-:W-:-:S04]  /*4c10*/  IMAD.MOV.U32 R4, RZ, RZ, R7 ;  /* 0x000000ffff047224 */ /* 0x000fc800078e0007 */
[----:B------:R-:W-:-:S08]  /*4c20*/  IMAD.WIDE.U32.X R4, R19, UR5, R4, P1 ;  /* 0x0000000513047c25 */ /* 0x000fd000088e0404 */
.L_x_112:
[--C-:B------:R-:W-:Y:S01]  /*4c30*/  SHF.R.U64 R8, R4, UR7, R5.reuse ;  /* 0x0000000704087c19 */ /* 0x100fe20008001205 */
[----:B------:R-:W-:Y:S01]  /*4c40*/  ULDC.64 UR4, c[0x0][0x620] ;  /* 0x0001880000047ab9 */ /* 0x000fe20000000a00 */
[----:B------:R-:W-:Y:S01]  /*4c50*/  SHF.R.U32.HI R4, RZ, UR7, R5 ;  /* 0x00000007ff047c19 */ /* 0x000fe20008011605 */
[----:B------:R-:W2:Y:S01]  /*4c60*/  LDC R24, c[0x0][0x144] ;  /* 0x00005100ff187b82 */ /* 0x000ea20000000800 */
[----:B------:R-:W-:Y:S01]  /*4c70*/  IADD3 R7, P1, RZ, -R8, RZ ;  /* 0x80000008ff077210 */ /* 0x000fe20007f3e0ff */
[----:B------:R-:W-:Y:S01]  /*4c80*/  ULDC.64 UR8, c[0x0][0x640] ;  /* 0x0001900000087ab9 */ /* 0x000fe20000000a00 */
[----:B0-----:R-:W-:Y:S01]  /*4c90*/  I2FP.F32.U32 R9, R15 ;  /* 0x0000000f00097245 */ /* 0x001fe20000201000 */
[----:B------:R-:W-:Y:S02]  /*4ca0*/  ULDC UR6, c[0x0][0x608] ;  /* 0x0001820000067ab9 */ /* 0x000fe40000000800 */
[----:B------:R-:W-:Y:S01]  /*4cb0*/  IMAD.X R4, RZ, RZ, ~R4, P1 ;  /* 0x000000ffff047224 */ /* 0x000fe200008e0e04 */
[----:B------:R-:W-:Y:S01]  /*4cc0*/  ISETP.NE.U32.AND P1, PT, RZ, UR8, PT ;  /* 0x00000008ff007c0c */ /* 0x000fe2000bf25070 */
[----:B------:R-:W0:Y:S02]  /*4cd0*/  LDC R21, c[0x0][0x148] ;  /* 0x00005200ff157b82 */ /* 0x000e240000000800 */
[----:B------:R-:W-:Y:S01]  /*4ce0*/  IMAD R6, R4, UR4, RZ ;  /* 0x0000000404067c24 */ /* 0x000fe2000f8e02ff */
[----:B------:R-:W-:Y:S01]  /*4cf0*/  ISETP.NE.AND.EX P1, PT, RZ, UR9, PT, P1 ;  /* 0x00000009ff007c0c */ /* 0x000fe2000bf25310 */
[----:B------:R-:W-:Y:S01]  /*4d00*/  IMAD.WIDE.U32 R4, R7, UR4, R16 ;  /* 0x0000000407047c25 */ /* 0x000fe2000f8e0010 */
[----:B------:R-:W-:-:S03]  /*4d10*/  ULDC UR4, c[0x0][0x150] ;  /* 0x0000540000047ab9 */ /* 0x000fc60000000800 */
[----:B------:R-:W-:Y:S02]  /*4d20*/  IMAD R7, R7, UR5, R6 ;  /* 0x0000000507077c24 */ /* 0x000fe4000f8e0206 */
[----:B------:R-:W-:Y:S01]  /*4d30*/  FMUL R6, R9, UR4 ;  /* 0x0000000409067c20 */ /* 0x000fe20008400000 */
[----:B------:R-:W-:Y:S01]  /*4d40*/  ULDC UR4, c[0x0][0x618] ;  /* 0x0001860000047ab9 */ /* 0x000fe20000000800 */
[----:B------:R-:W-:Y:S01]  /*4d50*/  ULDC UR5, c[0x0][0x154] ;  /* 0x0000550000057ab9 */ /* 0x000fe20000000800 */
[----:B------:R-:W-:-:S03]  /*4d60*/  IMAD.IADD R5, R5, 0x1, R7 ;  /* 0x0000000105057824 */ /* 0x000fc600078e0207 */
[----:B------:R-:W3:Y:S02]  /*4d70*/  F2I.U32.TRUNC.NTZ R6, R6 ;  /* 0x0000000600067305 */ /* 0x000ee4000020f000 */
[----:B------:R-:W-:Y:S02]  /*4d80*/  SHF.R.U64 R9, R4, UR4, R5 ;  /* 0x0000000404097c19 */ /* 0x000fe40008001205 */
[----:B-1----:R-:W-:-:S05]  /*4d90*/  I2FP.F32.U32 R4, R14 ;  /* 0x0000000e00047245 */ /* 0x002fca0000201000 */
[----:B------:R-:W-:Y:S01]  /*4da0*/  FMUL R22, R4, UR5 ;  /* 0x0000000504167c20 */ /* 0x000fe20008400000 */
[----:B------:R-:W-:Y:S01]  /*4db0*/  SHF.R.U32.HI R4, RZ, UR4, R5 ;  /* 0x00000004ff047c19 */ /* 0x000fe20008011605 */
[----:B------:R-:W-:-:S03]  /*4dc0*/  ULDC UR4, c[0x0][0x658] ;  /* 0x0001960000047ab9 */ /* 0x000fc60000000800 */
[--C-:B------:R-:W-:Y:S01]  /*4dd0*/  SHF.R.U64 R20, R9, UR6, R4.reuse ;  /* 0x0000000609147c19 */ /* 0x100fe20008001204 */
[----:B------:R-:W1:Y:S01]  /*4de0*/  F2I.U32.TRUNC.NTZ R22, R22 ;  /* 0x0000001600167305 */ /* 0x000e62000020f000 */
[----:B------:R-:W-:Y:S01]  /*4df0*/  SHF.R.U32.HI R5, RZ, UR6, R4 ;  /* 0x00000006ff057c19 */ /* 0x000fe20008011604 */
[----:B---3--:R-:W-:-:S03]  /*4e00*/  IMAD.MOV R6, RZ, RZ, -R6 ;  /* 0x000000ffff067224 */ /* 0x008fc600078e0a06 */
[----:B------:R-:W-:Y:S01]  /*4e10*/  SHF.R.U64 R19, R20, UR4, R5 ;  /* 0x0000000414137c19 */ /* 0x000fe20008001205 */
[----:B--2---:R-:W-:Y:S01]  /*4e20*/  IMAD R15, R24, R6, R15 ;  /* 0x00000006180f7224 */ /* 0x004fe200078e020f */
[----:B------:R-:W-:-:S03]  /*4e30*/  SHF.R.U32.HI R23, RZ, UR4, R5 ;  /* 0x00000004ff177c19 */ /* 0x000fc60008011605 */
[----:B------:R-:W-:Y:S02]  /*4e40*/  IMAD.MOV.U32 R4, RZ, RZ, R19 ;  /* 0x000000ffff047224 */ /* 0x000fe400078e0013 */
[----:B------:R-:W-:Y:S01]  /*4e50*/  IMAD.MOV.U32 R5, RZ, RZ, R23 ;  /* 0x000000ffff057224 */ /* 0x000fe200078e0017 */
[----:B-1----:R-:W-:Y:S06]  /*4e60*/  @!P1 BRA `(.L_x_113) ;  /* 0x0000000000289947 */ /* 0x002fec0003800000 */
[----:B------:R-:W-:Y:S02]  /*4e70*/  ULDC UR4, c[0x0][0x64c] ;  /* 0x0001930000047ab9 */ /* 0x000fe40000000800 */
[----:B------:R-:W-:-:S05]  /*4e80*/  IADD3 R5, P1, R19, UR4, RZ ;  /* 0x0000000413057c10 */ /* 0x000fca000ff3e0ff */
[----:B------:R-:W-:-:S04]  /*4e90*/  IMAD.X R23, RZ, RZ, R23, P1 ;  /* 0x000000ffff177224 */ /* 0x000fc800008e0617 */
[----:B------:R-:W-:-:S04]  /*4ea0*/  IMAD.WIDE.U32 R6, R23, UR8, RZ ;  /* 0x0000000817067c25 */ /* 0x000fc8000f8e00ff */
[----:B------:R-:W-:-:S04]  /*4eb0*/  IMAD.WIDE.U32 R6, P1, R5, UR9, R6 ;  /* 0x0000000905067c25 */ /* 0x000fc8000f820006 */
[----:B------:R-:W-:-:S04]  /*4ec0*/  IMAD.WIDE.U32 R4, R5, UR8, RZ ;  /* 0x0000000805047c25 */ /* 0x000fc8000f8e00ff */
[----:B------:R-:W-:Y:S01]  /*4ed0*/  IMAD.MOV.U32 R4, RZ, RZ, R7 ;  /* 0x000000ffff047224 */ /* 0x000fe200078e0007 */
[----:B------:R-:W-:Y:S01]  /*4ee0*/  IADD3 RZ, P3, R5, R6, RZ ;  /* 0x0000000605ff7210 */ /* 0x000fe20007f7e0ff */
[----:B------:R-:W-:-:S04]  /*4ef0*/  IMAD.X R5, RZ, RZ, RZ, P1 ;  /* 0x000000ffff057224 */ /* 0x000fc800008e06ff */
[----:B------:R-:W-:-:S08]  /*4f00*/  IMAD.WIDE.U32.X R4, R23, UR9, R4, P3 ;  /* 0x0000000917047c25 */ /* 0x000fd000098e0404 */
.L_x_113:
[----:B------:R-:W-:Y:S01]  /*4f10*/  ISETP.NE.AND P1, PT, R2, 0x1, PT ;  /* 0x000000010200780c */ /* 0x000fe20003f25270 */
[----:B------:R-:W-:Y:S01]  /*4f20*/  ULDC UR4, c[0x0][0x648] ;  /* 0x0001920000047ab9 */ /* 0x000fe20000000800 */
[----:B------:R-:W-:Y:S01]  /*4f30*/  LOP3.LUT R20, R20, UR16, RZ, 0xc0, !PT ;  /* 0x0000001014147c12 */ /* 0x000fe2000f8ec0ff */
[----:B------:R-:W-:Y:S01]  /*4f40*/  IMAD.MOV R22, RZ, RZ, -R22 ;  /* 0x000000ffff167224 */ /* 0x000fe200078e0a16 */
[----:B------:R-:W-:Y:S01]  /*4f50*/  SHF.R.U64 R5, R4, UR4, R5 ;  /* 0x0000000404057c19 */ /* 0x000fe20008001205 */
[----:B------:R-:W-:Y:S01]  /*4f60*/  ULDC UR4, c[0x0][0x638] ;  /* 0x00018e0000047ab9 */ /* 0x000fe20000000800 */
[----:B------:R-:W-:Y:S01]  /*4f70*/  LOP3.LUT R6, R9, UR15, RZ, 0xc0, !PT ;  /* 0x0000000f09067c12 */ /* 0x000fe2000f8ec0ff */
[----:B------:R-:W-:Y:S02]  /*4f80*/  ULDC UR5, c[0x0][0x610] ;  /* 0x0001840000057ab9 */ /* 0x000fe40000000800 */
[----:B------:R-:W-:Y:S02]  /*4f90*/  IMAD.MOV R4, RZ, RZ, -R5 ;  /* 0x000000ffff047224 */ /* 0x000fe400078e0a05 */
[----:B------:R-:W-:-:S02]  /*4fa0*/  IMAD R20, R5, UR17, R20 ;  /* 0x0000001105147c24 */ /* 0x000fc4000f8e0214 */
[----:B0-----:R-:W-:Y:S02]  /*4fb0*/  @P1 IMAD R15, R21, R22, R14 ;  /* 0x00000016150f1224 */ /* 0x001fe400078e020e */
[----:B------:R-:W-:Y:S01]  /*4fc0*/  IMAD R19, R4, UR4, R19 ;  /* 0x0000000404137c24 */ /* 0x000fe2000f8e0213 */
[----:B------:R-:W-:Y:S01]  /*4fd0*/  ULDC UR4, c[0x0][0x600] ;  /* 0x0001800000047ab9 */ /* 0x000fe20000000800 */
[----:B------:R-:W-:Y:S02]  /*4fe0*/  IMAD R15, R20, UR5, R15 ;  /* 0x00000005140f7c24 */ /* 0x000fe4000f8e020f */
[----:B------:R-:W-:Y:S02]  /*4ff0*/  IMAD R6, R19, UR4, R6 ;  /* 0x0000000413067c24 */ /* 0x000fe4000f8e0206 */
[----:B------:R-:W-:-:S03]  /*5000*/  IMAD.MOV.U32 R4, RZ, RZ, 0x1 ;  /* 0x00000001ff047424 */ /* 0x000fc600078e00ff */
[----:B------:R-:W-:Y:S02]  /*5010*/  SEL R20, R6, R15, !P1 ;  /* 0x0000000f06147207 */ /* 0x000fe40004800000 */
[----:B------:R-:W-:-:S07]  /*5020*/  SEL R19, R15, R6, !P1 ;  /* 0x000000060f137207 */ /* 0x000fce0004800000 */
.L_x_111:
[----:B------:R-:W-:Y:S05]  /*5030*/  BSYNC B1 ;  /* 0x0000000000017941 */ /* 0x000fea0003800000 */
.L_x_110:
[----:B------:R-:W-:-:S13]  /*5040*/  LOP3.LUT P1, RZ, R4, 0xff, RZ, 0xc0, !PT ;  /* 0x000000ff04ff7812 */ /* 0x000fda000782c0ff */
[----:B------:R-:W-:Y:S05]  /*5050*/  @P1 BRA `(.L_x_114) ;  /* 0xfffffff4004c1947 */ /* 0x000fea000383ffff */
[----:B------:R-:W-:Y:S05]  /*5060*/  BSYNC B0 ;  /* 0x0000000000007941 */ /* 0x000fea0003800000 */
.L_x_102:
[----:B------:R-:W-:-:S03]  /*5070*/  UMOV UR4, 0xffffffff ;  /* 0xffffffff00047882 */ /* 0x000fc60000000000 */
[----:B------:R-:W-:Y:S05]  /*5080*/  BRA.DIV UR4, `(.L_x_115) ;  /* 0x0000000204f07947 */ /* 0x000fea000b800000 */
[----:B------:R-:W-:-:S13]  /*5090*/  ELECT P6, URZ, PT ;  /* 0x00000000003f782f */ /* 0x000fda00038c0000 */
.L_x_128:
[----:B------:R-:W-:Y:S04]  /*50a0*/  BSSY B0, `(.L_x_116) ;  /* 0x0000022000007945 */ /* 0x000fe80003800000 */
[----:B------:R-:W-:Y:S05]  /*50b0*/  @!P6 BRA `(.L_x_117) ;  /* 0x000000000080e947 */ /* 0x000fea0003800000 */
[----:B------:R-:W-:-:S04]  /*50c0*/  LOP3.LUT R18, R18, 0x2, RZ, 0xfc, !PT ;  /* 0x0000000212127812 */ /* 0x000fc800078efcff */
[----:B------:R-:W-:-:S13]  /*50d0*/  ISETP.NE.AND P0, PT, R18, 0x3, PT ;  /* 0x000000031200780c */ /* 0x000fda0003f05270 */
[----:B------:R-:W-:Y:S05]  /*50e0*/  @!P0 BRA `(.L_x_118) ;  /* 0x0000000000048947 */ /* 0x000fea0003800000 */
[----:B------:R-:W-:Y:S01]  /*50f0*/  BPT.TRAP 0x1 ;  /* 0x000000040000795c */ /* 0x000fe20000300000 */
.L_x_118:
[----:B------:R-:W0:Y:S01]  /*5100*/  S2R R3, SR_CgaCtaId ;  /* 0x0000000000037919 */ /* 0x000e220000008800 */
[----:B------:R-:W-:-:S04]  /*5110*/  MOV R2, 0x400 ;  /* 0x0000040000027802 */ /* 0x000fc80000000f00 */
[----:B0-----:R-:W-:Y:S02]  /*5120*/  LEA R3, R3, R2, 0x18 ;  /* 0x0000000203037211 */ /* 0x001fe400078ec0ff */
[----:B------:R-:W-:-:S03]  /*5130*/  SHF.L.U32 R2, R0, 0x1f, RZ ;  /* 0x0000001f00027819 */ /* 0x000fc600000006ff */
[----:B------:R-:W-:-:S04]  /*5140*/  VIADD R3, R3, 0x18 ;  /* 0x0000001803037836 */ /* 0x000fc80000000000 */
[C---:B------:R-:W-:Y:S02]  /*5150*/  IMAD R7, R12.reuse, 0x8, R3 ;  /* 0x000000080c077824 */ /* 0x040fe400078e0203 */
[----:B------:R-:W-:Y:S02]  /*5160*/  VIADD R12, R12, 0x1 ;  /* 0x000000010c0c7836 */ /* 0x000fe40000000000 */
[----:B------:R-:W0:Y:S03]  /*5170*/  SYNCS.PHASECHK.TRANS64.TRYWAIT P0, [R7+URZ], R2 ;  /* 0x00000002070075a7 */ /* 0x000e26000800017f */
[----:B------:R-:W-:-:S04]  /*5180*/  ISETP.NE.AND P1, PT, R12, 0x3, PT ;  /* 0x000000030c00780c */ /* 0x000fc80003f25270 */
[----:B------:R-:W-:Y:S02]  /*5190*/  SEL R5, RZ, 0x1, P1 ;  /* 0x00000001ff057807 */ /* 0x000fe40000800000 */
[----:B------:R-:W-:Y:S02]  /*51a0*/  SEL R12, R12, RZ, P1 ;  /* 0x000000ff0c0c7207 */ /* 0x000fe40000800000 */
[----:B------:R-:W-:-:S03]  /*51b0*/  LOP3.LUT R5, R0, R5, RZ, 0x3c, !PT ;  /* 0x0000000500057212 */ /* 0x000fc600078e3cff */
[----:B------:R-:W-:Y:S01]  /*51c0*/  IMAD R9, R12, 0x8, R3 ;  /* 0x000000080c097824 */ /* 0x000fe200078e0203 */
[----:B------:R-:W-:Y:S01]  /*51d0*/  SHF.L.U32 R4, R5, 0x1f, RZ ;  /* 0x0000001f05047819 */ /* 0x000fe200000006ff */
[----:B0-----:R-:W-:Y:S06]  /*51e0*/  @!P0 BRA `(.L_x_119) ;  /* 0x0000000000b88947 */ /* 0x001fec0003800000 */
.L_x_129:
[----:B------:R-:W1:Y:S01]  /*51f0*/  SYNCS.PHASECHK.TRANS64.TRYWAIT P0, [R9+URZ], R4 ;  /* 0x00000004090075a7 */ /* 0x000e62000800017f */
[----:B------:R-:W-:-:S05]  /*5200*/  VIADD R0, R12, 0x1 ;  /* 0x000000010c007836 */ /* 0x000fca0000000000 */
[----:B------:R-:W-:-:S04]  /*5210*/  ISETP.NE.AND P1, PT, R0, 0x3, PT ;  /* 0x000000030000780c */ /* 0x000fc80003f25270 */
[----:B0-----:R-:W-:Y:S02]  /*5220*/  SEL R2, RZ, 0x1, P1 ;  /* 0x00000001ff027807 */ /* 0x001fe40000800000 */
[----:B------:R-:W-:Y:S02]  /*5230*/  SEL R0, R0, RZ, P1 ;  /* 0x000000ff00007207 */ /* 0x000fe40000800000 */
[----:B------:R-:W-:Y:S01]  /*5240*/  LOP3.LUT R2, R5, R2, RZ, 0x3c, !PT ;  /* 0x0000000205027212 */ /* 0x000fe200078e3cff */
[----:B-1----:R-:W-:Y:S06]  /*5250*/  @!P0 BRA `(.L_x_120) ;  /* 0x0000000000b08947 */ /* 0x002fec0003800000 */
.L_x_130:
[----:B------:R-:W-:Y:S01]  /*5260*/  IMAD R3, R0, 0x8, R3 ;  /* 0x0000000800037824 */ /* 0x000fe200078e0203 */
[----:B------:R-:W-:-:S07]  /*5270*/  SHF.L.U32 R0, R2, 0x1f, RZ ;  /* 0x0000001f02007819 */ /* 0x000fce00000006ff */
.L_x_121:
[----:B-1----:R1:W2:Y:S02]  /*5280*/  SYNCS.PHASECHK.TRANS64.TRYWAIT P0, [R3+URZ], R0 ;  /* 0x00000000030075a7 */ /* 0x0022a4000800017f */
[----:B--2---:R-:W-:Y:S05]  /*5290*/  @!P0 NANOSLEEP.SYNCS 0x989680 ;  /* 0x009896800000895d */ /* 0x004fea0003900000 */
[----:B------:R-:W2:Y:S02]  /*52a0*/  @!P0 SYNCS.PHASECHK.TRANS64 P0, [R3+URZ], R0 ;  /* 0x00000000030085a7 */ /* 0x000ea4000800007f */
[----:B--2---:R-:W-:Y:S05]  /*52b0*/  @!P0 BRA `(.L_x_121) ;  /* 0xfffffffc00f08947 */ /* 0x004fea000383ffff */
.L_x_117:
[----:B------:R-:W-:Y:S05]  /*52c0*/  BSYNC B0 ;  /* 0x0000000000007941 */ /* 0x000fea0003800000 */
.L_x_116:
[----:B------:R-:W-:Y:S05]  /*52d0*/  EXIT ;  /* 0x000000000000794d */ /* 0x000fea0003800000 */
.L_x_17:
[----:B-1----:R1:W2:Y:S02]  /*52e0*/  SYNCS.PHASECHK.TRANS64.TRYWAIT P1, [R3+URZ], R0 ;  /* 0x00000000030075a7 */ /* 0x0022a4000802017f */
[----:B--2---:R-:W-:Y:S05]  /*52f0*/  @!P1 NANOSLEEP.SYNCS 0x989680 ;  /* 0x009896800000995d */ /* 0x004fea0003900000 */
[----:B------:R-:W2:Y:S02]  /*5300*/  @!P1 SYNCS.PHASECHK.TRANS64 P1, [R3+URZ], R0 ;  /* 0x00000000030095a7 */ /* 0x000ea4000802007f */
[----:B--2---:R-:W-:Y:S05]  /*5310*/  @!P1 BRA `(.L_x_17) ;  /* 0xfffffffc00f09947 */ /* 0x004fea000383ffff */
[----:B------:R-:W-:Y:S05]  /*5320*/  BRA `(.L_x_16) ;  /* 0xffffffc000547947 */ /* 0x000fea000383ffff */
.L_x_22:
[----:B-1----:R1:W2:Y:S02]  /*5330*/  SYNCS.PHASECHK.TRANS64.TRYWAIT P1, [R5+URZ], R4 ;  /* 0x00000004050075a7 */ /* 0x0022a4000802017f */
[----:B--2---:R-:W-:Y:S05]  /*5340*/  @!P1 NANOSLEEP.SYNCS 0x989680 ;  /* 0x009896800000995d */ /* 0x004fea0003900000 */
[----:B------:R-:W2:Y:S02]  /*5350*/  @!P1 SYNCS.PHASECHK.TRANS64 P1, [R5+URZ], R4 ;  /* 0x00000004050095a7 */ /* 0x000ea4000802007f */
[----:B--2---:R-:W-:Y:S05]  /*5360*/  @!P1 BRA `(.L_x_22) ;  /* 0xfffffffc00f09947 */ /* 0x004fea000383ffff */
[----:B------:R-:W-:Y:S05]  /*5370*/  BRA `(.L_x_21) ;  /* 0xffffffc000d47947 */ /* 0x000fea000383ffff */
.L_x_103:
[----:B------:R-:W-:Y:S01]  /*5380*/  BSSY B1, `(.L_x_122) ;  /* 0x0000006000017945 */ /* 0x000fe20003800000 */
[----:B------:R-:W-:-:S07]  /*5390*/  IMAD.MOV.U32 R15, RZ, RZ, -0x1 ;  /* 0xffffffffff0f7424 */ /* 0x000fce00078e00ff */
[----:B------:R-:W-:Y:S05]  /*53a0*/  WARPSYNC.COLLECTIVE R15, `(.L_x_123) ;  /* 0x000000000f0c7348 */ /* 0x000fea0003c00000 */
[----:B------:R-:W-:Y:S02]  /*53b0*/  ELECT P6, UR62, PT ;  /* 0x00000000003e782f */ /* 0x000fe400038c0000 */
[----:B------:R-:W-:Y:S01]  /*53c0*/  MOV R14, UR62 ;  /* 0x0000003e000e7c02 */ /* 0x000fe20008000f00 */
[----:B------:R-:W-:Y:S10]  /*53d0*/  ENDCOLLECTIVE ;  /* 0x000000000000791b */ /* 0x000ff40003800000 */
.L_x_123:
[----:B------:R-:W-:Y:S05]  /*53e0*/  BSYNC B1 ;  /* 0x0000000000017941 */ /* 0x000fea0003800000 */
.L_x_122:
[----:B------:R-:W-:Y:S05]  /*53f0*/  BRA `(.L_x_124) ;  /* 0xfffffff000707947 */ /* 0x000fea000383ffff */
.L_x_106:
[----:B0-----:R0:W1:Y:S02]  /*5400*/  SYNCS.PHASECHK.TRANS64.TRYWAIT P1, [R14+URZ+0x18], R7 ;  /* 0x000018070e0075a7 */ /* 0x001064000802017f */
[----:B-1----:R-:W-:Y:S05]  /*5410*/  @!P1 NANOSLEEP.SYNCS 0x989680 ;  /* 0x009896800000995d */ /* 0x002fea0003900000 */
[----:B------:R-:W1:Y:S02]  /*5420*/  @!P1 SYNCS.PHASECHK.TRANS64 P1, [R14+URZ+0x18], R7 ;  /* 0x000018070e0095a7 */ /* 0x000e64000802007f */
[----:B-1----:R-:W-:Y:S05]  /*5430*/  @!P1 BRA `(.L_x_106) ;  /* 0xfffffffc00f09947 */ /* 0x002fea000383ffff */
[----:B------:R-:W-:Y:S05]  /*5440*/  BRA `(.L_x_125) ;  /* 0xfffffff000a47947 */ /* 0x000fea000383ffff */
.L_x_115:
[----:B------:R-:W-:Y:S01]  /*5450*/  BSSY B0, `(.L_x_126) ;  /* 0x0000006000007945 */ /* 0x000fe20003800000 */
[----:B------:R-:W-:-:S07]  /*5460*/  IMAD.MOV.U32 R15, RZ, RZ, -0x1 ;  /* 0xffffffffff0f7424 */ /* 0x000fce00078e00ff */
[----:B------:R-:W-:Y:S05]  /*5470*/  WARPSYNC.COLLECTIVE R15, `(.L_x_127) ;  /* 0x000000000f0c7348 */ /* 0x000fea0003c00000 */
[----:B------:R-:W-:Y:S02]  /*5480*/  ELECT P6, UR62, PT ;  /* 0x00000000003e782f */ /* 0x000fe400038c0000 */
[----:B------:R-:W-:Y:S01]  /*5490*/  MOV R14, UR62 ;  /* 0x0000003e000e7c02 */ /* 0x000fe20008000f00 */
[----:B------:R-:W-:Y:S10]  /*54a0*/  ENDCOLLECTIVE ;  /* 0x000000000000791b */ /* 0x000ff40003800000 */
.L_x_127:
[----:B------:R-:W-:Y:S05]  /*54b0*/  BSYNC B0 ;  /* 0x0000000000007941 */ /* 0x000fea0003800000 */
.L_x_126:
[----:B------:R-:W-:Y:S05]  /*54c0*/  BRA `(.L_x_128) ;  /* 0xfffffff800f47947 */ /* 0x000fea000383ffff */
.L_x_119:
[----:B0-----:R0:W1:Y:S02]  /*54d0*/  SYNCS.PHASECHK.TRANS64.TRYWAIT P0, [R7+URZ], R2 ;  /* 0x00000002070075a7 */ /* 0x001064000800017f */
[----:B-1----:R-:W-:Y:S05]  /*54e0*/  @!P0 NANOSLEEP.SYNCS 0x989680 ;  /* 0x009896800000895d */ /* 0x002fea0003900000 */
[----:B------:R-:W1:Y:S02]  /*54f0*/  @!P0 SYNCS.PHASECHK.TRANS64 P0, [R7+URZ], R2 ;  /* 0x00000002070085a7 */ /* 0x000e64000800007f */
[----:B-1----:R-:W-:Y:S05]  /*5500*/  @!P0 BRA `(.L_x_119) ;  /* 0xfffffffc00f08947 */ /* 0x002fea000383ffff */
[----:B------:R-:W-:Y:S05]  /*5510*/  BRA `(.L_x_129) ;  /* 0xfffffffc00347947 */ /* 0x000fea000383ffff */
.L_x_120:
[----:B0-----:R0:W1:Y:S02]  /*5520*/  SYNCS.PHASECHK.TRANS64.TRYWAIT P0, [R9+URZ], R4 ;  /* 0x00000004090075a7 */ /* 0x001064000800017f */
[----:B-1----:R-:W-:Y:S05]  /*5530*/  @!P0 NANOSLEEP.SYNCS 0x989680 ;  /* 0x009896800000895d */ /* 0x002fea0003900000 */
[----:B------:R-:W1:Y:S02]  /*5540*/  @!P0 SYNCS.PHASECHK.TRANS64 P0, [R9+URZ], R4 ;  /* 0x00000004090085a7 */ /* 0x000e64000800007f */
[----:B-1----:R-:W-:Y:S05]  /*5550*/  @!P0 BRA `(.L_x_120) ;  /* 0xfffffffc00f08947 */ /* 0x002fea000383ffff */
[----:B------:R-:W-:Y:S05]  /*5560*/  BRA `(.L_x_130) ;  /* 0xfffffffc003c7947 */ /* 0x000fea000383ffff */
.L_x_131:
[----:B------:R-:W-:-:S00]  /*5570*/  BRA `(.L_x_131) ;  /* 0xfffffffc00fc7947 */ /* 0x000fc0000383ffff */
[----:B------:R-:W-:-:S00]  /*5580*/  NOP ;  /* 0x0000000000007918 */ /* 0x000fc00000000000 */
[----:B------:R-:W-:-:S00]  /*5590*/  NOP ;  /* 0x0000000000007918 */ /* 0x000fc00000000000 */
[----:B------:R-:W-:-:S00]  /*55a0*/  NOP ;  /* 0x0000000000007918 */ /* 0x000fc00000000000 */
[----:B------:R-:W-:-:S00]  /*55b0*/  NOP ;  /* 0x0000000000007918 */ /* 0x000fc00000000000 */
[----:B------:R-:W-:-:S00]  /*55c0*/  NOP ;  /* 0x0000000000007918 */ /* 0x000fc00000000000 */
[----:B------:R-:W-:-:S00]  /*55d0*/  NOP ;  /* 0x0000000000007918 */ /* 0x000fc00000000000 */
[----:B------:R-:W-:-:S00]  /*55e0*/  NOP ;  /* 0x0000000000007918 */ /* 0x000fc00000000000 */
[----:B------:R-:W-:-:S00]  /*55f0*/  NOP ;  /* 0x0000000000007918 */ /* 0x000fc00000000000 */
.L_x_132:


//--------------------- .nv.global.init           --------------------------
	.section	.nv.global.init,"aw",@progbits
.nv.global.init:
	.type		$str$22,@object
	.size		$str$22,($str$23 - $str$22)
$str$22:
        /*0000*/ 	.byte	0x6b, 0x5f, 0x74, 0x69, 0x6c, 0x65, 0x5f, 0x63, 0x6f, 0x75, 0x6e, 0x74, 0x20, 0x3e, 0x3d, 0x20
        /*0010*/ 	.byte	0x31, 0x00
	.type		$str$23,@object
	.size		$str$23,(__unnamed_1 - $str$23)
$str$23:
        /*0012*/ 	.byte	0x2f, 0x74, 0x6d, 0x70, 0x2f, 0x63, 0x75, 0x74, 0x6c, 0x61, 0x73, 0x73, 0x5f, 0x73, 0x77, 0x65
        /*0022*/ 	.byte	0x65, 0x70, 0x5f, 0x73, 0x72, 0x63, 0x2f, 0x69, 0x6e, 0x63, 0x6c, 0x75, 0x64, 0x65, 0x2f, 0x63
        /*0032*/ 	.byte	0x75, 0x74, 0x6c, 0x61, 0x73, 0x73, 0x2f, 0x67, 0x65, 0x6d, 0x6d, 0x2f, 0x63, 0x6f, 0x6c, 0x6c
        /*0042*/ 	.byte	0x65, 0x63, 0x74, 0x69, 0x76, 0x65, 0x2f, 0x73, 0x6d, 0x39, 0x30, 0x5f, 0x6d, 0x6d, 0x61, 0x5f
        /*0052*/ 	.byte	0x74, 0x6d, 0x61, 0x5f, 0x67, 0x6d, 0x6d, 0x61, 0x5f, 0x73, 0x73, 0x5f, 0x77, 0x61, 0x72, 0x70
        /*0062*/ 	.byte	0x73, 0x70, 0x65, 0x63, 0x69, 0x61, 0x6c, 0x69, 0x7a, 0x65, 0x64, 0x2e, 0x68, 0x70, 0x70, 0x00
	.type		__unnamed_1,@object
	.size		__unnamed_1,(.L_0 - __unnamed_1)
__unnamed_1:
        /*0072*/ 	.byte	0x76, 0x6f, 0x69, 0x64, 0x20, 0x63, 0x75, 0x74, 0x6c, 0x61, 0x73, 0x73, 0x3a, 0x3a, 0x67, 0x65
        /* <DEDUP_REMOVED lines=171> */
        /*0b32*/ 	.byte	0x3a, 0x3a, 0x69, 0x64, 0x65, 0x6e, 0x74, 0x69, 0x74, 0x79, 0x5d, 0x00
.L_0:


//--------------------- .nv.shared._ZN7cutlass13device_kernelINS_4gemm6kernel13GemmUniversalIN4cute5tupleIJiiiiEEENS1_10collective13CollectiveMmaINS1_34MainloopSm90TmaGmmaWarpSpecializedILi3ENS5_IJNS4_1CILi1EEESB_SB_EEENS1_35KernelTmaWarpSpecializedCooperativeEEENS5_IJNSA_ILi128EEENSA_ILi64EEENSA_ILi32EEEEEEaNS5_IJlSB_lEEEaSJ_NS4_8TiledMMAINS4_8MMA_AtomIJNS4_4SM904GMMA26MMA_64x64x32_S32S8S8_SS_TNEEEENS4_6LayoutINS5_IJNSA_ILi2EEESB_SB_EEENS5_IJSB_NSA_ILi0EEEST_EEEEENS5_IJNS4_10UnderscoreESW_SW_EEEEENS4_13SM90_TMA_LOADENS4_14ComposedLayoutINS4_7SwizzleILi1ELi4ELi3EEENS4_18smem_ptr_flag_bitsILi8EEENSQ_INS5_IJNSA_ILi8EEESH_EEENS5_IJSH_SB_EEEEEEEvNS4_8identityESZ_S19_vS1A_EENS_8epilogue10collective6detail29Sm90TmaWarpSpecializedAdapterINS1D_15DefaultEpilogueIaSJ_SJ_NS1C_6thread17LinearCombinationIaLi1EiiLNS1H_9ScaleType4KindE0ELNS_15FloatRoundStyleE2EaEENS1_15EpilogueDefaultEEEEEvvEEEEvNT_6ParamsE --------------------------
	.section	.nv.shared._ZN7cutlass13device_kernelINS_4gemm6kernel13GemmUniversalIN4cute5tupleIJiiiiEEENS1_10collective13CollectiveMmaINS1_34MainloopSm90TmaGmmaWarpSpecializedILi3ENS5_IJNS4_1CILi1EEESB_SB_EEENS1_35KernelTmaWarpSpecializedCooperativeEEENS5_IJNSA_ILi128EEENSA_ILi64EEENSA_ILi32EEEEEEaNS5_IJlSB_lEEEaSJ_NS4_8TiledMMAINS4_8MMA_AtomIJNS4_4SM904GMMA26MMA_64x64x32_S32S8S8_SS_TNEEEENS4_6LayoutINS5_IJNSA_ILi2EEESB_SB_EEENS5_IJSB_NSA_ILi0EEEST_EEEEENS5_IJNS4_10UnderscoreESW_SW_EEEEENS4_13SM90_TMA_LOADENS4_14ComposedLayoutINS4_7SwizzleILi1ELi4ELi3EEENS4_18smem_ptr_flag_bitsILi8EEENSQ_INS5_IJNSA_ILi8EEESH_EEENS5_IJSH_SB_EEEEEEEvNS4_8identityESZ_S19_vS1A_EENS_8epilogue10collective6detail29Sm90TmaWarpSpecializedAdapterINS1D_15DefaultEpilogueIaSJ_SJ_NS1C_6thread17LinearCombinationIaLi1EiiLNS1H_9ScaleType4KindE0ELNS_15FloatRoundStyleE2EaEENS1_15EpilogueDefaultEEEEEvvEEEEvNT_6ParamsE,"aw",@nobits
	.sectionflags	@""
	.align	16
	.zero		1024


//--------------------- .nv.shared.reserved.0     --------------------------
	.section	.nv.shared.reserved.0,"aw",@nobits
	.weak		__nv_reservedSMEM_offset_0_alias
	.size		__nv_reservedSMEM_offset_0_alias, 0, 0
	.other		__nv_reservedSMEM_offset_0_alias,@"STO_CUDA_RESERVED_SHARED STV_DEFAULT"
__nv_reservedSMEM_offset_0_alias:
	.zero		0


//--------------------- .nv.global                --------------------------
	.section	.nv.global,"aw",@nobits
.nv.global:
	.type		_ZN40_INTERNAL_c3e5ee96_4_k_cu_498efb73_269374cute1_E,@object
	.size		_ZN40_INTERNAL_c3e5ee96_4_k_cu_498efb73_269374cute1_E,(_ZN40_INTERNAL_c3e5ee96_4_k_cu_498efb73_269374cuda3std3__45__cpo6cbeginE - _ZN40_INTERNAL_c3e5ee96_4_k_cu_498efb73_269374cute1_E)
_ZN40_INTERNAL_c3e5ee96_4_k_cu_498efb73_269374cute1_E:
	.zero		1
	.type		_ZN40_INTERNAL_c3e5ee96_4_k_cu_498efb73_269374cuda3std3__45__cpo6cbeginE,@object
	.size		_ZN40_INTERNAL_c3e5ee96_4_k_cu_498efb73_269374cuda3std3__45__cpo6cbeginE,(_ZN40_INTERNAL_c3e5ee96_4_k_cu_498efb73_269374cuda3std3__48in_placeE - _ZN40_INTERNAL_c3e5ee96_4_k_cu_498efb73_269374cuda3std3__45__cpo6cbeginE)
_ZN40_INTERNAL_c3e5ee96_4_k_cu_498efb73_269374cuda3std3__45__cpo6cbeginE:
	.zero		1
	.type		_ZN40_INTERNAL_c3e5ee96_4_k_cu_498efb73_269374cuda3std3__48in_placeE,@object
	.size		_ZN40_INTERNAL_c3e5ee96_4_k_cu_498efb73_269374cuda3std3__48in_placeE,(_ZN40_INTERNAL_c3e5ee96_4_k_cu_498efb73_269374cuda3std6ranges3__45__cpo9iter_moveE - _ZN40_INTERNAL_c3e5ee96_4_k_cu_498efb73_269374cuda3std3__48in_placeE)
_ZN40_INTERNAL_c3e5ee96_4_k_cu_498efb73_269374cuda3std3__48in_placeE:
	.zero		1
	.type		_ZN40_INTERNAL_c3e5ee96_4_k_cu_498efb73_269374cuda3std6ranges3__45__cpo9iter_moveE,@object
	.size		_ZN40_INTERNAL_c3e5ee96_4_k_cu_498efb73_269374cuda3std6ranges3__45__cpo9iter_moveE,(_ZN40_INTERNAL_c3e5ee96_4_k_cu_498efb73_269374cuda3std3__45__cpo5beginE - _ZN40_INTERNAL_c3e5ee96_4_k_cu_498efb73_269374cuda3std6ranges3__45__cpo9iter_moveE)
_ZN40_INTERNAL_c3e5ee96_4_k_cu_498efb73_269374cuda3std6ranges3__45__cpo9iter_moveE:
	.zero		1
	.type		_ZN40_INTERNAL_c3e5ee96_4_k_cu_498efb73_269374cuda3std3__45__cpo5beginE,@object
	.size		_ZN40_INTERNAL_c3e5ee96_4_k_cu_498efb73_269374cuda3std3__45__cpo5beginE,(_ZN40_INTERNAL_c3e5ee96_4_k_cu_498efb73_269374cuda3std3__442_GLOBAL__N__c3e5ee96_4_k_cu_498efb73_269376ignoreE - _ZN40_INTERNAL_c3e5ee96_4_k_cu_498efb73_269374cuda3std3__45__cpo5beginE)
_ZN40_INTERNAL_c3e5ee96_4_k_cu_498efb73_269374cuda3std3__45__cpo5beginE:
	.zero		1
	.type		_ZN40_INTERNAL_c3e5ee96_4_k_cu_498efb73_269374cuda3std3__442_GLOBAL__N__c3e5ee96_4_k_cu_498efb73_269376ignoreE,@object
	.size		_ZN40_INTERNAL_c3e5ee96_4_k_cu_498efb73_269374cuda3std3__442_GLOBAL__N__c3e5ee96_4_k_cu_498efb73_269376ignoreE,(_ZN40_INTERNAL_c3e5ee96_4_k_cu_498efb73_269374cute7productE - _ZN40_INTERNAL_c3e5ee96_4_k_cu_498efb73_269374cuda3std3__442_GLOBAL__N__c3e5ee96_4_k_cu_498efb73_269376ignoreE)
_ZN40_INTERNAL_c3e5ee96_4_k_cu_498efb73_269374cuda3std3__442_GLOBAL__N__c3e5ee96_4_k_cu_498efb73_269376ignoreE:
	.zero		1
	.type		_ZN40_INTERNAL_c3e5ee96_4_k_cu_498efb73_269374cute7productE,@object
	.size		_ZN40_INTERNAL_c3e5ee96_4_k_cu_498efb73_269374cute7productE,(_ZN40_INTERNAL_c3e5ee96_4_k_cu_498efb73_269374cuda3std3__45__cpo3endE - _ZN40_INTERNAL_c3e5ee96_4_k_cu_498efb73_269374cute7productE)
_ZN40_INTERNAL_c3e5ee96_4_k_cu_498efb73_269374cute7productE:
	.zero		1
	.type		_ZN40_INTERNAL_c3e5ee96_4_k_cu_498efb73_269374cuda3std3__45__cpo3endE,@object
	.size		_ZN40_INTERNAL_c3e5ee96_4_k_cu_498efb73_269374cuda3std3__45__cpo3endE,(_ZN40_INTERNAL_c3e5ee96_4_k_cu_498efb73_269374cuda3std3__419piecewise_constructE - _ZN40_INTERNAL_c3e5ee96_4_k_cu_498efb73_269374cuda3std3__45__cpo3endE)
_ZN40_INTERNAL_c3e5ee96_4_k_cu_498efb73_269374cuda3std3__45__cpo3endE:
	.zero		1
	.type		_ZN40_INTERNAL_c3e5ee96_4_k_cu_498efb73_269374cuda3std3__419piecewise_constructE,@object
	.size		_ZN40_INTERNAL_c3e5ee96_4_k_cu_498efb73_269374cuda3std3__419piecewise_constructE,(_ZN40_INTERNAL_c3e5ee96_4_k_cu_498efb73_269374cuda3std3__45__cpo4cendE - _ZN40_INTERNAL_c3e5ee96_4_k_cu_498efb73_269374cuda3std3__419piecewise_constructE)
_ZN40_INTERNAL_c3e5ee96_4_k_cu_498efb73_269374cuda3std3__419piecewise_constructE:
	.zero		1
	.type		_ZN40_INTERNAL_c3e5ee96_4_k_cu_498efb73_269374cuda3std3__45__cpo4cendE,@object
	.size		_ZN40_INTERNAL_c3e5ee96_4_k_cu_498efb73_269374cuda3std3__45__cpo4cendE,(_ZN40_INTERNAL_c3e5ee96_4_k_cu_498efb73_269374cuda3std6ranges3__45__cpo4swapE - _ZN40_INTERNAL_c3e5ee96_4_k_cu_498efb73_269374cuda3std3__45__cpo4cendE)
_ZN40_INTERNAL_c3e5ee96_4_k_cu_498efb73_269374cuda3std3__45__cpo4cendE:
	.zero		1
	.type		_ZN40_INTERNAL_c3e5ee96_4_k_cu_498efb73_269374cuda3std6ranges3__45__cpo4swapE,@object
	.size		_ZN40_INTERNAL_c3e5ee96_4_k_cu_498efb73_269374cuda3std6ranges3__45__cpo4swapE,(.L_8 - _ZN40_INTERNAL_c3e5ee96_4_k_cu_498efb73_269374cuda3std6ranges3__45__cpo4swapE)
_ZN40_INTERNAL_c3e5ee96_4_k_cu_498efb73_269374cuda3std6ranges3__45__cpo4swapE:
	.zero		1
.L_8:


//--------------------- .nv.constant0._ZN7cutlass13device_kernelINS_4gemm6kernel13GemmUniversalIN4cute5tupleIJiiiiEEENS1_10collective13CollectiveMmaINS1_34MainloopSm90TmaGmmaWarpSpecializedILi3ENS5_IJNS4_1CILi1EEESB_SB_EEENS1_35KernelTmaWarpSpecializedCooperativeEEENS5_IJNSA_ILi128EEENSA_ILi64EEENSA_ILi32EEEEEEaNS5_IJlSB_lEEEaSJ_NS4_8TiledMMAINS4_8MMA_AtomIJNS4_4SM904GMMA26MMA_64x64x32_S32S8S8_SS_TNEEEENS4_6LayoutINS5_IJNSA_ILi2EEESB_SB_EEENS5_IJSB_NSA_ILi0EEEST_EEEEENS5_IJNS4_10UnderscoreESW_SW_EEEEENS4_13SM90_TMA_LOADENS4_14ComposedLayoutINS4_7SwizzleILi1ELi4ELi3EEENS4_18smem_ptr_flag_bitsILi8EEENSQ_INS5_IJNSA_ILi8EEESH_EEENS5_IJSH_SB_EEEEEEEvNS4_8identityESZ_S19_vS1A_EENS_8epilogue10collective6detail29Sm90TmaWarpSpecializedAdapterINS1D_15DefaultEpilogueIaSJ_SJ_NS1C_6thread17LinearCombinationIaLi1EiiLNS1H_9ScaleType4KindE0ELNS_15FloatRoundStyleE2EaEENS1_15EpilogueDefaultEEEEEvvEEEEvNT_6ParamsE --------------------------
	.section	.nv.constant0._ZN7cutlass13device_kernelINS_4gemm6kernel13GemmUniversalIN4cute5tupleIJiiiiEEENS1_10collective13CollectiveMmaINS1_34MainloopSm90TmaGmmaWarpSpecializedILi3ENS5_IJNS4_1CILi1EEESB_SB_EEENS1_35KernelTmaWarpSpecializedCooperativeEEENS5_IJNSA_ILi128EEENSA_ILi64EEENSA_ILi32EEEEEEaNS5_IJlSB_lEEEaSJ_NS4_8TiledMMAINS4_8MMA_AtomIJNS4_4SM904GMMA26MMA_64x64x32_S32S8S8_SS_TNEEEENS4_6LayoutINS5_IJNSA_ILi2EEESB_SB_EEENS5_IJSB_NSA_ILi0EEEST_EEEEENS5_IJNS4_10UnderscoreESW_SW_EEEEENS4_13SM90_TMA_LOADENS4_14ComposedLayoutINS4_7SwizzleILi1ELi4ELi3EEENS4_18smem_ptr_flag_bitsILi8EEENSQ_INS5_IJNSA_ILi8EEESH_EEENS5_IJSH_SB_EEEEEEEvNS4_8identityESZ_S19_vS1A_EENS_8epilogue10collective6detail29Sm90TmaWarpSpecializedAdapterINS1D_15DefaultEpilogueIaSJ_SJ_NS1C_6thread17LinearCombinationIaLi1EiiLNS1H_9ScaleType4KindE0ELNS_15FloatRoundStyleE2EaEENS1_15EpilogueDefaultEEEEEvvEEEEvNT_6ParamsE,"a",@progbits
	.sectionflags	@""
	.align	4
.nv.constant0._ZN7cutlass13device_kernelINS_4gemm6kernel13GemmUniversalIN4cute5tupleIJiiiiEEENS1_10collective13CollectiveMmaINS1_34MainloopSm90TmaGmmaWarpSpecializedILi3ENS5_IJNS4_1CILi1EEESB_SB_EEENS1_35KernelTmaWarpSpecializedCooperativeEEENS5_IJNSA_ILi128EEENSA_ILi64EEENSA_ILi32EEEEEEaNS5_IJlSB_lEEEaSJ_NS4_8TiledMMAINS4_8MMA_AtomIJNS4_4SM904GMMA26MMA_64x64x32_S32S8S8_SS_TNEEEENS4_6LayoutINS5_IJNSA_ILi2EEESB_SB_EEENS5_IJSB_NSA_ILi0EEEST_EEEEENS5_IJNS4_10UnderscoreESW_SW_EEEEENS4_13SM90_TMA_LOADENS4_14ComposedLayoutINS4_7SwizzleILi1ELi4ELi3EEENS4_18smem_ptr_flag_bitsILi8EEENSQ_INS5_IJNSA_ILi8EEESH_EEENS5_IJSH_SB_EEEEEEEvNS4_8identityESZ_S19_vS1A_EENS_8epilogue10collective6detail29Sm90TmaWarpSpecializedAdapterINS1D_15DefaultEpilogueIaSJ_SJ_NS1C_6thread17LinearCombinationIaLi1EiiLNS1H_9ScaleType4KindE0ELNS_15FloatRoundStyleE2EaEENS1_15EpilogueDefaultEEEEEvvEEEEvNT_6ParamsE:
	.zero		1664


//--------------------- SYMBOLS --------------------------

	.type		.nv.reservedSmem.offset0,@object
	.size		.nv.reservedSmem.offset0,0x4
	.type		__assertfail,@function
